//
// Generated by NVIDIA NVVM Compiler
//
// Compiler Build ID: CL-36424714
// Cuda compilation tools, release 13.0, V13.0.88
// Based on NVVM 20.0.0
//

.version 9.0
.target sm_100
.address_size 64

	// .globl	my_kernel_kernel0
// _ZZ17my_kernel_kernel0E18PaddedInput_shared has been demoted
// _ZZ17my_kernel_kernel0E18placeholder_shared has been demoted

.visible .entry my_kernel_kernel0(
	.param .u64 .ptr .align 1 my_kernel_kernel0_param_0,
	.param .u64 .ptr .align 1 my_kernel_kernel0_param_1,
	.param .u64 .ptr .align 1 my_kernel_kernel0_param_2,
	.param .u64 .ptr .align 1 my_kernel_kernel0_param_3
)
{
	.reg .pred 	%p<4>;
	.reg .b16 	%rs<4>;
	.reg .b32 	%r<79>;
	.reg .b32 	%f<694>;
	.reg .b64 	%rd<50>;
	// demoted variable
	.shared .align 4 .b8 _ZZ17my_kernel_kernel0E18PaddedInput_shared[12544];
	// demoted variable
	.shared .align 4 .b8 _ZZ17my_kernel_kernel0E18placeholder_shared[1024];
	ld.param.u64 	%rd12, [my_kernel_kernel0_param_0];
	cvta.to.global.u64 	%rd13, %rd12;
	mov.u32 	%r1, %tid.x;
	shl.b32 	%r2, %r1, 1;
	and.b32  	%r10, %r2, 384;
	mov.u32 	%r11, %ctaid.x;
	shl.b32 	%r12, %r11, 6;
	and.b32  	%r13, %r1, 63;
	or.b32  	%r3, %r13, %r12;
	add.s32 	%r77, %r3, %r10;
	mul.lo.s32 	%r14, %r1, 896;
	and.b32  	%r15, %r2, 2;
	and.b32  	%r16, %r14, 261888;
	xor.b32  	%r17, %r15, 2;
	add.s32 	%r18, %r14, 192;
	and.b32  	%r19, %r18, 261888;
	add.s32 	%r20, %r14, 384;
	and.b32  	%r21, %r20, 261888;
	or.b32  	%r22, %r17, %r21;
	add.s32 	%r23, %r14, 448;
	and.b32  	%r24, %r23, 261888;
	add.s32 	%r25, %r14, 704;
	and.b32  	%r26, %r25, 261888;
	add.s64 	%rd49, %rd13, 4;
	cvt.u16.u32 	%rs1, %r1;
	shl.b16 	%rs2, %rs1, 1;
	add.s16 	%rs3, %rs2, 2;
	cvt.u32.u16 	%r27, %rs3;
	and.b32  	%r28, %r27, 2;
	or.b32  	%r29, %r26, %r28;
	mul.wide.u32 	%rd2, %r29, 4;
	or.b32  	%r30, %r24, %r28;
	mul.wide.u32 	%rd3, %r30, 4;
	mul.wide.u32 	%rd4, %r22, 4;
	or.b32  	%r31, %r19, %r28;
	mul.wide.u32 	%rd5, %r31, 4;
	or.b32  	%r32, %r16, %r15;
	mul.wide.u32 	%rd6, %r32, 4;
	mov.b32 	%r78, 0;
	mov.f32 	%f638, 0f00000000;
	mov.f32 	%f639, %f638;
	mov.f32 	%f640, %f638;
	mov.f32 	%f641, %f638;
	mov.f32 	%f642, %f638;
	mov.f32 	%f643, %f638;
	mov.f32 	%f644, %f638;
	mov.f32 	%f645, %f638;
	mov.f32 	%f646, %f638;
	mov.f32 	%f647, %f638;
	mov.f32 	%f648, %f638;
	mov.f32 	%f649, %f638;
	mov.f32 	%f650, %f638;
	mov.f32 	%f651, %f638;
	mov.f32 	%f652, %f638;
	mov.f32 	%f653, %f638;
	mov.f32 	%f654, %f638;
	mov.f32 	%f655, %f638;
	mov.f32 	%f656, %f638;
	mov.f32 	%f657, %f638;
	mov.f32 	%f658, %f638;
	mov.f32 	%f659, %f638;
	mov.f32 	%f660, %f638;
	mov.f32 	%f661, %f638;
	mov.f32 	%f662, %f638;
	mov.f32 	%f663, %f638;
	mov.f32 	%f664, %f638;
	mov.f32 	%f665, %f638;
	mov.f32 	%f666, %f638;
	mov.f32 	%f667, %f638;
	mov.f32 	%f668, %f638;
	mov.f32 	%f669, %f638;
	mov.f32 	%f670, %f638;
	mov.f32 	%f671, %f638;
	mov.f32 	%f672, %f638;
	mov.f32 	%f673, %f638;
	mov.f32 	%f674, %f638;
	mov.f32 	%f675, %f638;
	mov.f32 	%f676, %f638;
	mov.f32 	%f677, %f638;
	mov.f32 	%f678, %f638;
	mov.f32 	%f679, %f638;
	mov.f32 	%f680, %f638;
	mov.f32 	%f681, %f638;
	mov.f32 	%f682, %f638;
	mov.f32 	%f683, %f638;
	mov.f32 	%f684, %f638;
	mov.f32 	%f685, %f638;
	mov.f32 	%f686, %f638;
	mov.f32 	%f687, %f638;
	mov.f32 	%f688, %f638;
	mov.f32 	%f689, %f638;
	mov.f32 	%f690, %f638;
	mov.f32 	%f691, %f638;
	mov.f32 	%f692, %f638;
	mov.f32 	%f693, %f638;
$L__BB0_1:
	setp.gt.u32 	%p1, %r1, 223;
	bar.sync 	0;
	@%p1 bra 	$L__BB0_3;
	and.b32  	%r33, %r2, 2;
	mul.lo.s32 	%r34, %r1, 896;
	and.b32  	%r35, %r34, 261888;
	or.b32  	%r36, %r33, %r35;
	mul.wide.u32 	%rd14, %r36, 4;
	add.s64 	%rd15, %rd49, %rd14;
	ld.global.nc.f32 	%f114, [%rd15+-4];
	mov.u32 	%r37, _ZZ17my_kernel_kernel0E18PaddedInput_shared;
	mad.lo.s32 	%r38, %r1, 56, %r37;
	st.shared.f32 	[%r38], %f114;
	add.s64 	%rd16, %rd49, %rd6;
	ld.global.nc.f32 	%f115, [%rd16];
	st.shared.f32 	[%r38+4], %f115;
	xor.b32  	%r39, %r33, 2;
	add.s32 	%r40, %r34, 128;
	and.b32  	%r41, %r40, 261888;
	or.b32  	%r42, %r39, %r41;
	mul.wide.u32 	%rd17, %r42, 4;
	add.s64 	%rd18, %rd49, %rd17;
	ld.global.nc.f32 	%f116, [%rd18+-4];
	st.shared.f32 	[%r38+8], %f116;
	add.s64 	%rd19, %rd49, %rd5;
	ld.global.nc.f32 	%f117, [%rd19];
	st.shared.f32 	[%r38+12], %f117;
	add.s32 	%r43, %r34, 256;
	and.b32  	%r44, %r43, 261888;
	or.b32  	%r45, %r33, %r44;
	mul.wide.u32 	%rd20, %r45, 4;
	add.s64 	%rd21, %rd49, %rd20;
	ld.global.nc.f32 	%f118, [%rd21+-4];
	st.shared.f32 	[%r38+16], %f118;
	add.s32 	%r46, %r34, 320;
	and.b32  	%r47, %r46, 261888;
	or.b32  	%r48, %r47, %r33;
	mul.wide.u32 	%rd22, %r48, 4;
	add.s64 	%rd23, %rd49, %rd22;
	ld.global.nc.f32 	%f119, [%rd23];
	st.shared.f32 	[%r38+20], %f119;
	add.s64 	%rd24, %rd49, %rd4;
	ld.global.nc.f32 	%f120, [%rd24+-4];
	st.shared.f32 	[%r38+24], %f120;
	add.s64 	%rd25, %rd49, %rd3;
	ld.global.nc.f32 	%f121, [%rd25];
	st.shared.f32 	[%r38+28], %f121;
	add.s32 	%r49, %r34, 512;
	and.b32  	%r50, %r49, 261888;
	or.b32  	%r51, %r33, %r50;
	mul.wide.u32 	%rd26, %r51, 4;
	add.s64 	%rd27, %rd49, %rd26;
	ld.global.nc.f32 	%f122, [%rd27+-4];
	st.shared.f32 	[%r38+32], %f122;
	add.s32 	%r52, %r34, 576;
	and.b32  	%r53, %r52, 261888;
	or.b32  	%r54, %r53, %r33;
	mul.wide.u32 	%rd28, %r54, 4;
	add.s64 	%rd29, %rd49, %rd28;
	ld.global.nc.f32 	%f123, [%rd29];
	st.shared.f32 	[%r38+36], %f123;
	add.s32 	%r55, %r34, 640;
	and.b32  	%r56, %r55, 261888;
	or.b32  	%r57, %r39, %r56;
	mul.wide.u32 	%rd30, %r57, 4;
	add.s64 	%rd31, %rd49, %rd30;
	ld.global.nc.f32 	%f124, [%rd31+-4];
	st.shared.f32 	[%r38+40], %f124;
	add.s64 	%rd32, %rd49, %rd2;
	ld.global.nc.f32 	%f125, [%rd32];
	st.shared.f32 	[%r38+44], %f125;
	add.s32 	%r58, %r34, 768;
	and.b32  	%r59, %r58, 261888;
	or.b32  	%r60, %r33, %r59;
	mul.wide.u32 	%rd33, %r60, 4;
	add.s64 	%rd34, %rd49, %rd33;
	ld.global.nc.f32 	%f126, [%rd34+-4];
	st.shared.f32 	[%r38+48], %f126;
	add.s32 	%r61, %r34, 832;
	and.b32  	%r62, %r61, 261888;
	or.b32  	%r63, %r62, %r33;
	mul.wide.u32 	%rd35, %r63, 4;
	add.s64 	%rd36, %rd49, %rd35;
	ld.global.nc.f32 	%f127, [%rd36];
	st.shared.f32 	[%r38+52], %f127;
$L__BB0_3:
	setp.gt.u32 	%p2, %r1, 255;
	@%p2 bra 	$L__BB0_5;
	ld.param.u64 	%rd46, [my_kernel_kernel0_param_1];
	cvta.to.global.u64 	%rd37, %rd46;
	mul.wide.u32 	%rd38, %r77, 4;
	add.s64 	%rd39, %rd37, %rd38;
	ld.global.nc.f32 	%f128, [%rd39];
	shl.b32 	%r64, %r1, 2;
	mov.u32 	%r65, _ZZ17my_kernel_kernel0E18placeholder_shared;
	add.s32 	%r66, %r65, %r64;
	st.shared.f32 	[%r66], %f128;
$L__BB0_5:
	bar.sync 	0;
	shr.u32 	%r67, %r1, 2;
	and.b32  	%r68, %r67, 240;
	mov.u32 	%r69, _ZZ17my_kernel_kernel0E18PaddedInput_shared;
	add.s32 	%r70, %r69, %r68;
	ld.shared.f32 	%f129, [%r70];
	shl.b32 	%r71, %r1, 2;
	and.b32  	%r72, %r71, 252;
	mov.u32 	%r73, _ZZ17my_kernel_kernel0E18placeholder_shared;
	add.s32 	%r74, %r73, %r72;
	ld.shared.f32 	%f130, [%r74];
	fma.rn.f32 	%f131, %f129, %f130, %f693;
	ld.shared.f32 	%f132, [%r70+448];
	fma.rn.f32 	%f133, %f132, %f130, %f685;
	ld.shared.f32 	%f134, [%r70+896];
	fma.rn.f32 	%f135, %f134, %f130, %f677;
	ld.shared.f32 	%f136, [%r70+1344];
	fma.rn.f32 	%f137, %f136, %f130, %f669;
	ld.shared.f32 	%f138, [%r70+1792];
	fma.rn.f32 	%f139, %f138, %f130, %f661;
	ld.shared.f32 	%f140, [%r70+2240];
	fma.rn.f32 	%f141, %f140, %f130, %f653;
	ld.shared.f32 	%f142, [%r70+2688];
	fma.rn.f32 	%f143, %f142, %f130, %f645;
	ld.shared.f32 	%f144, [%r70+4];
	ld.shared.f32 	%f145, [%r74+256];
	fma.rn.f32 	%f146, %f144, %f145, %f131;
	ld.shared.f32 	%f147, [%r70+452];
	fma.rn.f32 	%f148, %f147, %f145, %f133;
	ld.shared.f32 	%f149, [%r70+900];
	fma.rn.f32 	%f150, %f149, %f145, %f135;
	ld.shared.f32 	%f151, [%r70+1348];
	fma.rn.f32 	%f152, %f151, %f145, %f137;
	ld.shared.f32 	%f153, [%r70+1796];
	fma.rn.f32 	%f154, %f153, %f145, %f139;
	ld.shared.f32 	%f155, [%r70+2244];
	fma.rn.f32 	%f156, %f155, %f145, %f141;
	ld.shared.f32 	%f157, [%r70+2692];
	fma.rn.f32 	%f158, %f157, %f145, %f143;
	ld.shared.f32 	%f159, [%r70+8];
	ld.shared.f32 	%f160, [%r74+512];
	fma.rn.f32 	%f161, %f159, %f160, %f146;
	ld.shared.f32 	%f162, [%r70+456];
	fma.rn.f32 	%f163, %f162, %f160, %f148;
	ld.shared.f32 	%f164, [%r70+904];
	fma.rn.f32 	%f165, %f164, %f160, %f150;
	ld.shared.f32 	%f166, [%r70+1352];
	fma.rn.f32 	%f167, %f166, %f160, %f152;
	ld.shared.f32 	%f168, [%r70+1800];
	fma.rn.f32 	%f169, %f168, %f160, %f154;
	ld.shared.f32 	%f170, [%r70+2248];
	fma.rn.f32 	%f171, %f170, %f160, %f156;
	ld.shared.f32 	%f172, [%r70+2696];
	fma.rn.f32 	%f173, %f172, %f160, %f158;
	ld.shared.f32 	%f174, [%r70+12];
	ld.shared.f32 	%f175, [%r74+768];
	fma.rn.f32 	%f693, %f174, %f175, %f161;
	ld.shared.f32 	%f176, [%r70+460];
	fma.rn.f32 	%f685, %f176, %f175, %f163;
	ld.shared.f32 	%f177, [%r70+908];
	fma.rn.f32 	%f677, %f177, %f175, %f165;
	ld.shared.f32 	%f178, [%r70+1356];
	fma.rn.f32 	%f669, %f178, %f175, %f167;
	ld.shared.f32 	%f179, [%r70+1804];
	fma.rn.f32 	%f661, %f179, %f175, %f169;
	ld.shared.f32 	%f180, [%r70+2252];
	fma.rn.f32 	%f653, %f180, %f175, %f171;
	ld.shared.f32 	%f181, [%r70+2700];
	fma.rn.f32 	%f645, %f181, %f175, %f173;
	ld.shared.f32 	%f182, [%r70+224];
	fma.rn.f32 	%f183, %f182, %f130, %f692;
	ld.shared.f32 	%f184, [%r70+672];
	fma.rn.f32 	%f185, %f184, %f130, %f684;
	ld.shared.f32 	%f186, [%r70+1120];
	fma.rn.f32 	%f187, %f186, %f130, %f676;
	ld.shared.f32 	%f188, [%r70+1568];
	fma.rn.f32 	%f189, %f188, %f130, %f668;
	ld.shared.f32 	%f190, [%r70+2016];
	fma.rn.f32 	%f191, %f190, %f130, %f660;
	ld.shared.f32 	%f192, [%r70+2464];
	fma.rn.f32 	%f193, %f192, %f130, %f652;
	ld.shared.f32 	%f194, [%r70+2912];
	fma.rn.f32 	%f195, %f194, %f130, %f644;
	ld.shared.f32 	%f196, [%r70+228];
	fma.rn.f32 	%f197, %f196, %f145, %f183;
	ld.shared.f32 	%f198, [%r70+676];
	fma.rn.f32 	%f199, %f198, %f145, %f185;
	ld.shared.f32 	%f200, [%r70+1124];
	fma.rn.f32 	%f201, %f200, %f145, %f187;
	ld.shared.f32 	%f202, [%r70+1572];
	fma.rn.f32 	%f203, %f202, %f145, %f189;
	ld.shared.f32 	%f204, [%r70+2020];
	fma.rn.f32 	%f205, %f204, %f145, %f191;
	ld.shared.f32 	%f206, [%r70+2468];
	fma.rn.f32 	%f207, %f206, %f145, %f193;
	ld.shared.f32 	%f208, [%r70+2916];
	fma.rn.f32 	%f209, %f208, %f145, %f195;
	ld.shared.f32 	%f210, [%r70+232];
	fma.rn.f32 	%f211, %f210, %f160, %f197;
	ld.shared.f32 	%f212, [%r70+680];
	fma.rn.f32 	%f213, %f212, %f160, %f199;
	ld.shared.f32 	%f214, [%r70+1128];
	fma.rn.f32 	%f215, %f214, %f160, %f201;
	ld.shared.f32 	%f216, [%r70+1576];
	fma.rn.f32 	%f217, %f216, %f160, %f203;
	ld.shared.f32 	%f218, [%r70+2024];
	fma.rn.f32 	%f219, %f218, %f160, %f205;
	ld.shared.f32 	%f220, [%r70+2472];
	fma.rn.f32 	%f221, %f220, %f160, %f207;
	ld.shared.f32 	%f222, [%r70+2920];
	fma.rn.f32 	%f223, %f222, %f160, %f209;
	ld.shared.f32 	%f224, [%r70+236];
	fma.rn.f32 	%f692, %f224, %f175, %f211;
	ld.shared.f32 	%f225, [%r70+684];
	fma.rn.f32 	%f684, %f225, %f175, %f213;
	ld.shared.f32 	%f226, [%r70+1132];
	fma.rn.f32 	%f676, %f226, %f175, %f215;
	ld.shared.f32 	%f227, [%r70+1580];
	fma.rn.f32 	%f668, %f227, %f175, %f217;
	ld.shared.f32 	%f228, [%r70+2028];
	fma.rn.f32 	%f660, %f228, %f175, %f219;
	ld.shared.f32 	%f229, [%r70+2476];
	fma.rn.f32 	%f652, %f229, %f175, %f221;
	ld.shared.f32 	%f230, [%r70+2924];
	fma.rn.f32 	%f644, %f230, %f175, %f223;
	ld.shared.f32 	%f231, [%r70+3136];
	fma.rn.f32 	%f232, %f231, %f130, %f691;
	ld.shared.f32 	%f233, [%r70+3584];
	fma.rn.f32 	%f234, %f233, %f130, %f683;
	ld.shared.f32 	%f235, [%r70+4032];
	fma.rn.f32 	%f236, %f235, %f130, %f675;
	ld.shared.f32 	%f237, [%r70+4480];
	fma.rn.f32 	%f238, %f237, %f130, %f667;
	ld.shared.f32 	%f239, [%r70+4928];
	fma.rn.f32 	%f240, %f239, %f130, %f659;
	ld.shared.f32 	%f241, [%r70+5376];
	fma.rn.f32 	%f242, %f241, %f130, %f651;
	ld.shared.f32 	%f243, [%r70+5824];
	fma.rn.f32 	%f244, %f243, %f130, %f643;
	ld.shared.f32 	%f245, [%r70+3140];
	fma.rn.f32 	%f246, %f245, %f145, %f232;
	ld.shared.f32 	%f247, [%r70+3588];
	fma.rn.f32 	%f248, %f247, %f145, %f234;
	ld.shared.f32 	%f249, [%r70+4036];
	fma.rn.f32 	%f250, %f249, %f145, %f236;
	ld.shared.f32 	%f251, [%r70+4484];
	fma.rn.f32 	%f252, %f251, %f145, %f238;
	ld.shared.f32 	%f253, [%r70+4932];
	fma.rn.f32 	%f254, %f253, %f145, %f240;
	ld.shared.f32 	%f255, [%r70+5380];
	fma.rn.f32 	%f256, %f255, %f145, %f242;
	ld.shared.f32 	%f257, [%r70+5828];
	fma.rn.f32 	%f258, %f257, %f145, %f244;
	ld.shared.f32 	%f259, [%r70+3144];
	fma.rn.f32 	%f260, %f259, %f160, %f246;
	ld.shared.f32 	%f261, [%r70+3592];
	fma.rn.f32 	%f262, %f261, %f160, %f248;
	ld.shared.f32 	%f263, [%r70+4040];
	fma.rn.f32 	%f264, %f263, %f160, %f250;
	ld.shared.f32 	%f265, [%r70+4488];
	fma.rn.f32 	%f266, %f265, %f160, %f252;
	ld.shared.f32 	%f267, [%r70+4936];
	fma.rn.f32 	%f268, %f267, %f160, %f254;
	ld.shared.f32 	%f269, [%r70+5384];
	fma.rn.f32 	%f270, %f269, %f160, %f256;
	ld.shared.f32 	%f271, [%r70+5832];
	fma.rn.f32 	%f272, %f271, %f160, %f258;
	ld.shared.f32 	%f273, [%r70+3148];
	fma.rn.f32 	%f691, %f273, %f175, %f260;
	ld.shared.f32 	%f274, [%r70+3596];
	fma.rn.f32 	%f683, %f274, %f175, %f262;
	ld.shared.f32 	%f275, [%r70+4044];
	fma.rn.f32 	%f675, %f275, %f175, %f264;
	ld.shared.f32 	%f276, [%r70+4492];
	fma.rn.f32 	%f667, %f276, %f175, %f266;
	ld.shared.f32 	%f277, [%r70+4940];
	fma.rn.f32 	%f659, %f277, %f175, %f268;
	ld.shared.f32 	%f278, [%r70+5388];
	fma.rn.f32 	%f651, %f278, %f175, %f270;
	ld.shared.f32 	%f279, [%r70+5836];
	fma.rn.f32 	%f643, %f279, %f175, %f272;
	ld.shared.f32 	%f280, [%r70+3360];
	fma.rn.f32 	%f281, %f280, %f130, %f690;
	ld.shared.f32 	%f282, [%r70+3808];
	fma.rn.f32 	%f283, %f282, %f130, %f682;
	ld.shared.f32 	%f284, [%r70+4256];
	fma.rn.f32 	%f285, %f284, %f130, %f674;
	ld.shared.f32 	%f286, [%r70+4704];
	fma.rn.f32 	%f287, %f286, %f130, %f666;
	ld.shared.f32 	%f288, [%r70+5152];
	fma.rn.f32 	%f289, %f288, %f130, %f658;
	ld.shared.f32 	%f290, [%r70+5600];
	fma.rn.f32 	%f291, %f290, %f130, %f650;
	ld.shared.f32 	%f292, [%r70+6048];
	fma.rn.f32 	%f293, %f292, %f130, %f642;
	ld.shared.f32 	%f294, [%r70+3364];
	fma.rn.f32 	%f295, %f294, %f145, %f281;
	ld.shared.f32 	%f296, [%r70+3812];
	fma.rn.f32 	%f297, %f296, %f145, %f283;
	ld.shared.f32 	%f298, [%r70+4260];
	fma.rn.f32 	%f299, %f298, %f145, %f285;
	ld.shared.f32 	%f300, [%r70+4708];
	fma.rn.f32 	%f301, %f300, %f145, %f287;
	ld.shared.f32 	%f302, [%r70+5156];
	fma.rn.f32 	%f303, %f302, %f145, %f289;
	ld.shared.f32 	%f304, [%r70+5604];
	fma.rn.f32 	%f305, %f304, %f145, %f291;
	ld.shared.f32 	%f306, [%r70+6052];
	fma.rn.f32 	%f307, %f306, %f145, %f293;
	ld.shared.f32 	%f308, [%r70+3368];
	fma.rn.f32 	%f309, %f308, %f160, %f295;
	ld.shared.f32 	%f310, [%r70+3816];
	fma.rn.f32 	%f311, %f310, %f160, %f297;
	ld.shared.f32 	%f312, [%r70+4264];
	fma.rn.f32 	%f313, %f312, %f160, %f299;
	ld.shared.f32 	%f314, [%r70+4712];
	fma.rn.f32 	%f315, %f314, %f160, %f301;
	ld.shared.f32 	%f316, [%r70+5160];
	fma.rn.f32 	%f317, %f316, %f160, %f303;
	ld.shared.f32 	%f318, [%r70+5608];
	fma.rn.f32 	%f319, %f318, %f160, %f305;
	ld.shared.f32 	%f320, [%r70+6056];
	fma.rn.f32 	%f321, %f320, %f160, %f307;
	ld.shared.f32 	%f322, [%r70+3372];
	fma.rn.f32 	%f690, %f322, %f175, %f309;
	ld.shared.f32 	%f323, [%r70+3820];
	fma.rn.f32 	%f682, %f323, %f175, %f311;
	ld.shared.f32 	%f324, [%r70+4268];
	fma.rn.f32 	%f674, %f324, %f175, %f313;
	ld.shared.f32 	%f325, [%r70+4716];
	fma.rn.f32 	%f666, %f325, %f175, %f315;
	ld.shared.f32 	%f326, [%r70+5164];
	fma.rn.f32 	%f658, %f326, %f175, %f317;
	ld.shared.f32 	%f327, [%r70+5612];
	fma.rn.f32 	%f650, %f327, %f175, %f319;
	ld.shared.f32 	%f328, [%r70+6060];
	fma.rn.f32 	%f642, %f328, %f175, %f321;
	ld.shared.f32 	%f329, [%r70+6272];
	fma.rn.f32 	%f330, %f329, %f130, %f689;
	ld.shared.f32 	%f331, [%r70+6720];
	fma.rn.f32 	%f332, %f331, %f130, %f681;
	ld.shared.f32 	%f333, [%r70+7168];
	fma.rn.f32 	%f334, %f333, %f130, %f673;
	ld.shared.f32 	%f335, [%r70+7616];
	fma.rn.f32 	%f336, %f335, %f130, %f665;
	ld.shared.f32 	%f337, [%r70+8064];
	fma.rn.f32 	%f338, %f337, %f130, %f657;
	ld.shared.f32 	%f339, [%r70+8512];
	fma.rn.f32 	%f340, %f339, %f130, %f649;
	ld.shared.f32 	%f341, [%r70+8960];
	fma.rn.f32 	%f342, %f341, %f130, %f641;
	ld.shared.f32 	%f343, [%r70+6276];
	fma.rn.f32 	%f344, %f343, %f145, %f330;
	ld.shared.f32 	%f345, [%r70+6724];
	fma.rn.f32 	%f346, %f345, %f145, %f332;
	ld.shared.f32 	%f347, [%r70+7172];
	fma.rn.f32 	%f348, %f347, %f145, %f334;
	ld.shared.f32 	%f349, [%r70+7620];
	fma.rn.f32 	%f350, %f349, %f145, %f336;
	ld.shared.f32 	%f351, [%r70+8068];
	fma.rn.f32 	%f352, %f351, %f145, %f338;
	ld.shared.f32 	%f353, [%r70+8516];
	fma.rn.f32 	%f354, %f353, %f145, %f340;
	ld.shared.f32 	%f355, [%r70+8964];
	fma.rn.f32 	%f356, %f355, %f145, %f342;
	ld.shared.f32 	%f357, [%r70+6280];
	fma.rn.f32 	%f358, %f357, %f160, %f344;
	ld.shared.f32 	%f359, [%r70+6728];
	fma.rn.f32 	%f360, %f359, %f160, %f346;
	ld.shared.f32 	%f361, [%r70+7176];
	fma.rn.f32 	%f362, %f361, %f160, %f348;
	ld.shared.f32 	%f363, [%r70+7624];
	fma.rn.f32 	%f364, %f363, %f160, %f350;
	ld.shared.f32 	%f365, [%r70+8072];
	fma.rn.f32 	%f366, %f365, %f160, %f352;
	ld.shared.f32 	%f367, [%r70+8520];
	fma.rn.f32 	%f368, %f367, %f160, %f354;
	ld.shared.f32 	%f369, [%r70+8968];
	fma.rn.f32 	%f370, %f369, %f160, %f356;
	ld.shared.f32 	%f371, [%r70+6284];
	fma.rn.f32 	%f689, %f371, %f175, %f358;
	ld.shared.f32 	%f372, [%r70+6732];
	fma.rn.f32 	%f681, %f372, %f175, %f360;
	ld.shared.f32 	%f373, [%r70+7180];
	fma.rn.f32 	%f673, %f373, %f175, %f362;
	ld.shared.f32 	%f374, [%r70+7628];
	fma.rn.f32 	%f665, %f374, %f175, %f364;
	ld.shared.f32 	%f375, [%r70+8076];
	fma.rn.f32 	%f657, %f375, %f175, %f366;
	ld.shared.f32 	%f376, [%r70+8524];
	fma.rn.f32 	%f649, %f376, %f175, %f368;
	ld.shared.f32 	%f377, [%r70+8972];
	fma.rn.f32 	%f641, %f377, %f175, %f370;
	ld.shared.f32 	%f378, [%r70+6496];
	fma.rn.f32 	%f379, %f378, %f130, %f688;
	ld.shared.f32 	%f380, [%r70+6944];
	fma.rn.f32 	%f381, %f380, %f130, %f680;
	ld.shared.f32 	%f382, [%r70+7392];
	fma.rn.f32 	%f383, %f382, %f130, %f672;
	ld.shared.f32 	%f384, [%r70+7840];
	fma.rn.f32 	%f385, %f384, %f130, %f664;
	ld.shared.f32 	%f386, [%r70+8288];
	fma.rn.f32 	%f387, %f386, %f130, %f656;
	ld.shared.f32 	%f388, [%r70+8736];
	fma.rn.f32 	%f389, %f388, %f130, %f648;
	ld.shared.f32 	%f390, [%r70+9184];
	fma.rn.f32 	%f391, %f390, %f130, %f640;
	ld.shared.f32 	%f392, [%r70+6500];
	fma.rn.f32 	%f393, %f392, %f145, %f379;
	ld.shared.f32 	%f394, [%r70+6948];
	fma.rn.f32 	%f395, %f394, %f145, %f381;
	ld.shared.f32 	%f396, [%r70+7396];
	fma.rn.f32 	%f397, %f396, %f145, %f383;
	ld.shared.f32 	%f398, [%r70+7844];
	fma.rn.f32 	%f399, %f398, %f145, %f385;
	ld.shared.f32 	%f400, [%r70+8292];
	fma.rn.f32 	%f401, %f400, %f145, %f387;
	ld.shared.f32 	%f402, [%r70+8740];
	fma.rn.f32 	%f403, %f402, %f145, %f389;
	ld.shared.f32 	%f404, [%r70+9188];
	fma.rn.f32 	%f405, %f404, %f145, %f391;
	ld.shared.f32 	%f406, [%r70+6504];
	fma.rn.f32 	%f407, %f406, %f160, %f393;
	ld.shared.f32 	%f408, [%r70+6952];
	fma.rn.f32 	%f409, %f408, %f160, %f395;
	ld.shared.f32 	%f410, [%r70+7400];
	fma.rn.f32 	%f411, %f410, %f160, %f397;
	ld.shared.f32 	%f412, [%r70+7848];
	fma.rn.f32 	%f413, %f412, %f160, %f399;
	ld.shared.f32 	%f414, [%r70+8296];
	fma.rn.f32 	%f415, %f414, %f160, %f401;
	ld.shared.f32 	%f416, [%r70+8744];
	fma.rn.f32 	%f417, %f416, %f160, %f403;
	ld.shared.f32 	%f418, [%r70+9192];
	fma.rn.f32 	%f419, %f418, %f160, %f405;
	ld.shared.f32 	%f420, [%r70+6508];
	fma.rn.f32 	%f688, %f420, %f175, %f407;
	ld.shared.f32 	%f421, [%r70+6956];
	fma.rn.f32 	%f680, %f421, %f175, %f409;
	ld.shared.f32 	%f422, [%r70+7404];
	fma.rn.f32 	%f672, %f422, %f175, %f411;
	ld.shared.f32 	%f423, [%r70+7852];
	fma.rn.f32 	%f664, %f423, %f175, %f413;
	ld.shared.f32 	%f424, [%r70+8300];
	fma.rn.f32 	%f656, %f424, %f175, %f415;
	ld.shared.f32 	%f425, [%r70+8748];
	fma.rn.f32 	%f648, %f425, %f175, %f417;
	ld.shared.f32 	%f426, [%r70+9196];
	fma.rn.f32 	%f640, %f426, %f175, %f419;
	ld.shared.f32 	%f427, [%r70+9408];
	fma.rn.f32 	%f428, %f427, %f130, %f687;
	ld.shared.f32 	%f429, [%r70+9856];
	fma.rn.f32 	%f430, %f429, %f130, %f679;
	ld.shared.f32 	%f431, [%r70+10304];
	fma.rn.f32 	%f432, %f431, %f130, %f671;
	ld.shared.f32 	%f433, [%r70+10752];
	fma.rn.f32 	%f434, %f433, %f130, %f663;
	ld.shared.f32 	%f435, [%r70+11200];
	fma.rn.f32 	%f436, %f435, %f130, %f655;
	ld.shared.f32 	%f437, [%r70+11648];
	fma.rn.f32 	%f438, %f437, %f130, %f647;
	ld.shared.f32 	%f439, [%r70+12096];
	fma.rn.f32 	%f440, %f439, %f130, %f639;
	ld.shared.f32 	%f441, [%r70+9412];
	fma.rn.f32 	%f442, %f441, %f145, %f428;
	ld.shared.f32 	%f443, [%r70+9860];
	fma.rn.f32 	%f444, %f443, %f145, %f430;
	ld.shared.f32 	%f445, [%r70+10308];
	fma.rn.f32 	%f446, %f445, %f145, %f432;
	ld.shared.f32 	%f447, [%r70+10756];
	fma.rn.f32 	%f448, %f447, %f145, %f434;
	ld.shared.f32 	%f449, [%r70+11204];
	fma.rn.f32 	%f450, %f449, %f145, %f436;
	ld.shared.f32 	%f451, [%r70+11652];
	fma.rn.f32 	%f452, %f451, %f145, %f438;
	ld.shared.f32 	%f453, [%r70+12100];
	fma.rn.f32 	%f454, %f453, %f145, %f440;
	ld.shared.f32 	%f455, [%r70+9416];
	fma.rn.f32 	%f456, %f455, %f160, %f442;
	ld.shared.f32 	%f457, [%r70+9864];
	fma.rn.f32 	%f458, %f457, %f160, %f444;
	ld.shared.f32 	%f459, [%r70+10312];
	fma.rn.f32 	%f460, %f459, %f160, %f446;
	ld.shared.f32 	%f461, [%r70+10760];
	fma.rn.f32 	%f462, %f461, %f160, %f448;
	ld.shared.f32 	%f463, [%r70+11208];
	fma.rn.f32 	%f464, %f463, %f160, %f450;
	ld.shared.f32 	%f465, [%r70+11656];
	fma.rn.f32 	%f466, %f465, %f160, %f452;
	ld.shared.f32 	%f467, [%r70+12104];
	fma.rn.f32 	%f468, %f467, %f160, %f454;
	ld.shared.f32 	%f469, [%r70+9420];
	fma.rn.f32 	%f687, %f469, %f175, %f456;
	ld.shared.f32 	%f470, [%r70+9868];
	fma.rn.f32 	%f679, %f470, %f175, %f458;
	ld.shared.f32 	%f471, [%r70+10316];
	fma.rn.f32 	%f671, %f471, %f175, %f460;
	ld.shared.f32 	%f472, [%r70+10764];
	fma.rn.f32 	%f663, %f472, %f175, %f462;
	ld.shared.f32 	%f473, [%r70+11212];
	fma.rn.f32 	%f655, %f473, %f175, %f464;
	ld.shared.f32 	%f474, [%r70+11660];
	fma.rn.f32 	%f647, %f474, %f175, %f466;
	ld.shared.f32 	%f475, [%r70+12108];
	fma.rn.f32 	%f639, %f475, %f175, %f468;
	ld.shared.f32 	%f476, [%r70+9632];
	fma.rn.f32 	%f477, %f476, %f130, %f686;
	ld.shared.f32 	%f478, [%r70+10080];
	fma.rn.f32 	%f479, %f478, %f130, %f678;
	ld.shared.f32 	%f480, [%r70+10528];
	fma.rn.f32 	%f481, %f480, %f130, %f670;
	ld.shared.f32 	%f482, [%r70+10976];
	fma.rn.f32 	%f483, %f482, %f130, %f662;
	ld.shared.f32 	%f484, [%r70+11424];
	fma.rn.f32 	%f485, %f484, %f130, %f654;
	ld.shared.f32 	%f486, [%r70+11872];
	fma.rn.f32 	%f487, %f486, %f130, %f646;
	ld.shared.f32 	%f488, [%r70+12320];
	fma.rn.f32 	%f489, %f488, %f130, %f638;
	ld.shared.f32 	%f490, [%r70+9636];
	fma.rn.f32 	%f491, %f490, %f145, %f477;
	ld.shared.f32 	%f492, [%r70+10084];
	fma.rn.f32 	%f493, %f492, %f145, %f479;
	ld.shared.f32 	%f494, [%r70+10532];
	fma.rn.f32 	%f495, %f494, %f145, %f481;
	ld.shared.f32 	%f496, [%r70+10980];
	fma.rn.f32 	%f497, %f496, %f145, %f483;
	ld.shared.f32 	%f498, [%r70+11428];
	fma.rn.f32 	%f499, %f498, %f145, %f485;
	ld.shared.f32 	%f500, [%r70+11876];
	fma.rn.f32 	%f501, %f500, %f145, %f487;
	ld.shared.f32 	%f502, [%r70+12324];
	fma.rn.f32 	%f503, %f502, %f145, %f489;
	ld.shared.f32 	%f504, [%r70+9640];
	fma.rn.f32 	%f505, %f504, %f160, %f491;
	ld.shared.f32 	%f506, [%r70+10088];
	fma.rn.f32 	%f507, %f506, %f160, %f493;
	ld.shared.f32 	%f508, [%r70+10536];
	fma.rn.f32 	%f509, %f508, %f160, %f495;
	ld.shared.f32 	%f510, [%r70+10984];
	fma.rn.f32 	%f511, %f510, %f160, %f497;
	ld.shared.f32 	%f512, [%r70+11432];
	fma.rn.f32 	%f513, %f512, %f160, %f499;
	ld.shared.f32 	%f514, [%r70+11880];
	fma.rn.f32 	%f515, %f514, %f160, %f501;
	ld.shared.f32 	%f516, [%r70+12328];
	fma.rn.f32 	%f517, %f516, %f160, %f503;
	ld.shared.f32 	%f518, [%r70+9644];
	fma.rn.f32 	%f686, %f518, %f175, %f505;
	ld.shared.f32 	%f519, [%r70+10092];
	fma.rn.f32 	%f678, %f519, %f175, %f507;
	ld.shared.f32 	%f520, [%r70+10540];
	fma.rn.f32 	%f670, %f520, %f175, %f509;
	ld.shared.f32 	%f521, [%r70+10988];
	fma.rn.f32 	%f662, %f521, %f175, %f511;
	ld.shared.f32 	%f522, [%r70+11436];
	fma.rn.f32 	%f654, %f522, %f175, %f513;
	ld.shared.f32 	%f523, [%r70+11884];
	fma.rn.f32 	%f646, %f523, %f175, %f515;
	ld.shared.f32 	%f524, [%r70+12332];
	fma.rn.f32 	%f638, %f524, %f175, %f517;
	add.s32 	%r78, %r78, 1;
	add.s32 	%r77, %r77, 512;
	add.s64 	%rd49, %rd49, 16;
	setp.ne.s32 	%p3, %r78, 64;
	@%p3 bra 	$L__BB0_1;
	ld.param.u64 	%rd48, [my_kernel_kernel0_param_3];
	ld.param.u64 	%rd47, [my_kernel_kernel0_param_2];
	cvta.to.global.u64 	%rd40, %rd47;
	cvta.to.global.u64 	%rd41, %rd48;
	mul.wide.u32 	%rd42, %r3, 4;
	add.s64 	%rd43, %rd41, %rd42;
	ld.global.nc.f32 	%f525, [%rd43];
	and.b32  	%r75, %r2, 1920;
	add.s32 	%r76, %r3, %r75;
	add.f32 	%f526, %f693, %f525;
	max.f32 	%f527, %f526, 0f00000000;
	mul.wide.u32 	%rd44, %r76, 4;
	add.s64 	%rd45, %rd40, %rd44;
	st.global.f32 	[%rd45], %f527;
	add.f32 	%f528, %f685, %f525;
	max.f32 	%f529, %f528, 0f00000000;
	st.global.f32 	[%rd45+14336], %f529;
	add.f32 	%f530, %f677, %f525;
	max.f32 	%f531, %f530, 0f00000000;
	st.global.f32 	[%rd45+28672], %f531;
	add.f32 	%f532, %f669, %f525;
	max.f32 	%f533, %f532, 0f00000000;
	st.global.f32 	[%rd45+43008], %f533;
	add.f32 	%f534, %f661, %f525;
	max.f32 	%f535, %f534, 0f00000000;
	st.global.f32 	[%rd45+57344], %f535;
	add.f32 	%f536, %f653, %f525;
	max.f32 	%f537, %f536, 0f00000000;
	st.global.f32 	[%rd45+71680], %f537;
	add.f32 	%f538, %f645, %f525;
	max.f32 	%f539, %f538, 0f00000000;
	st.global.f32 	[%rd45+86016], %f539;
	add.f32 	%f540, %f692, %f525;
	max.f32 	%f541, %f540, 0f00000000;
	st.global.f32 	[%rd45+7168], %f541;
	add.f32 	%f542, %f684, %f525;
	max.f32 	%f543, %f542, 0f00000000;
	st.global.f32 	[%rd45+21504], %f543;
	add.f32 	%f544, %f676, %f525;
	max.f32 	%f545, %f544, 0f00000000;
	st.global.f32 	[%rd45+35840], %f545;
	add.f32 	%f546, %f668, %f525;
	max.f32 	%f547, %f546, 0f00000000;
	st.global.f32 	[%rd45+50176], %f547;
	add.f32 	%f548, %f660, %f525;
	max.f32 	%f549, %f548, 0f00000000;
	st.global.f32 	[%rd45+64512], %f549;
	add.f32 	%f550, %f652, %f525;
	max.f32 	%f551, %f550, 0f00000000;
	st.global.f32 	[%rd45+78848], %f551;
	add.f32 	%f552, %f644, %f525;
	max.f32 	%f553, %f552, 0f00000000;
	st.global.f32 	[%rd45+93184], %f553;
	add.f32 	%f554, %f691, %f525;
	max.f32 	%f555, %f554, 0f00000000;
	st.global.f32 	[%rd45+100352], %f555;
	add.f32 	%f556, %f683, %f525;
	max.f32 	%f557, %f556, 0f00000000;
	st.global.f32 	[%rd45+114688], %f557;
	add.f32 	%f558, %f675, %f525;
	max.f32 	%f559, %f558, 0f00000000;
	st.global.f32 	[%rd45+129024], %f559;
	add.f32 	%f560, %f667, %f525;
	max.f32 	%f561, %f560, 0f00000000;
	st.global.f32 	[%rd45+143360], %f561;
	add.f32 	%f562, %f659, %f525;
	max.f32 	%f563, %f562, 0f00000000;
	st.global.f32 	[%rd45+157696], %f563;
	add.f32 	%f564, %f651, %f525;
	max.f32 	%f565, %f564, 0f00000000;
	st.global.f32 	[%rd45+172032], %f565;
	add.f32 	%f566, %f643, %f525;
	max.f32 	%f567, %f566, 0f00000000;
	st.global.f32 	[%rd45+186368], %f567;
	add.f32 	%f568, %f690, %f525;
	max.f32 	%f569, %f568, 0f00000000;
	st.global.f32 	[%rd45+107520], %f569;
	add.f32 	%f570, %f682, %f525;
	max.f32 	%f571, %f570, 0f00000000;
	st.global.f32 	[%rd45+121856], %f571;
	add.f32 	%f572, %f674, %f525;
	max.f32 	%f573, %f572, 0f00000000;
	st.global.f32 	[%rd45+136192], %f573;
	add.f32 	%f574, %f666, %f525;
	max.f32 	%f575, %f574, 0f00000000;
	st.global.f32 	[%rd45+150528], %f575;
	add.f32 	%f576, %f658, %f525;
	max.f32 	%f577, %f576, 0f00000000;
	st.global.f32 	[%rd45+164864], %f577;
	add.f32 	%f578, %f650, %f525;
	max.f32 	%f579, %f578, 0f00000000;
	st.global.f32 	[%rd45+179200], %f579;
	add.f32 	%f580, %f642, %f525;
	max.f32 	%f581, %f580, 0f00000000;
	st.global.f32 	[%rd45+193536], %f581;
	add.f32 	%f582, %f689, %f525;
	max.f32 	%f583, %f582, 0f00000000;
	st.global.f32 	[%rd45+200704], %f583;
	add.f32 	%f584, %f681, %f525;
	max.f32 	%f585, %f584, 0f00000000;
	st.global.f32 	[%rd45+215040], %f585;
	add.f32 	%f586, %f673, %f525;
	max.f32 	%f587, %f586, 0f00000000;
	st.global.f32 	[%rd45+229376], %f587;
	add.f32 	%f588, %f665, %f525;
	max.f32 	%f589, %f588, 0f00000000;
	st.global.f32 	[%rd45+243712], %f589;
	add.f32 	%f590, %f657, %f525;
	max.f32 	%f591, %f590, 0f00000000;
	st.global.f32 	[%rd45+258048], %f591;
	add.f32 	%f592, %f649, %f525;
	max.f32 	%f593, %f592, 0f00000000;
	st.global.f32 	[%rd45+272384], %f593;
	add.f32 	%f594, %f641, %f525;
	max.f32 	%f595, %f594, 0f00000000;
	st.global.f32 	[%rd45+286720], %f595;
	add.f32 	%f596, %f688, %f525;
	max.f32 	%f597, %f596, 0f00000000;
	st.global.f32 	[%rd45+207872], %f597;
	add.f32 	%f598, %f680, %f525;
	max.f32 	%f599, %f598, 0f00000000;
	st.global.f32 	[%rd45+222208], %f599;
	add.f32 	%f600, %f672, %f525;
	max.f32 	%f601, %f600, 0f00000000;
	st.global.f32 	[%rd45+236544], %f601;
	add.f32 	%f602, %f664, %f525;
	max.f32 	%f603, %f602, 0f00000000;
	st.global.f32 	[%rd45+250880], %f603;
	add.f32 	%f604, %f656, %f525;
	max.f32 	%f605, %f604, 0f00000000;
	st.global.f32 	[%rd45+265216], %f605;
	add.f32 	%f606, %f648, %f525;
	max.f32 	%f607, %f606, 0f00000000;
	st.global.f32 	[%rd45+279552], %f607;
	add.f32 	%f608, %f640, %f525;
	max.f32 	%f609, %f608, 0f00000000;
	st.global.f32 	[%rd45+293888], %f609;
	add.f32 	%f610, %f687, %f525;
	max.f32 	%f611, %f610, 0f00000000;
	st.global.f32 	[%rd45+301056], %f611;
	add.f32 	%f612, %f679, %f525;
	max.f32 	%f613, %f612, 0f00000000;
	st.global.f32 	[%rd45+315392], %f613;
	add.f32 	%f614, %f671, %f525;
	max.f32 	%f615, %f614, 0f00000000;
	st.global.f32 	[%rd45+329728], %f615;
	add.f32 	%f616, %f663, %f525;
	max.f32 	%f617, %f616, 0f00000000;
	st.global.f32 	[%rd45+344064], %f617;
	add.f32 	%f618, %f655, %f525;
	max.f32 	%f619, %f618, 0f00000000;
	st.global.f32 	[%rd45+358400], %f619;
	add.f32 	%f620, %f647, %f525;
	max.f32 	%f621, %f620, 0f00000000;
	st.global.f32 	[%rd45+372736], %f621;
	add.f32 	%f622, %f639, %f525;
	max.f32 	%f623, %f622, 0f00000000;
	st.global.f32 	[%rd45+387072], %f623;
	add.f32 	%f624, %f686, %f525;
	max.f32 	%f625, %f624, 0f00000000;
	st.global.f32 	[%rd45+308224], %f625;
	add.f32 	%f626, %f678, %f525;
	max.f32 	%f627, %f626, 0f00000000;
	st.global.f32 	[%rd45+322560], %f627;
	add.f32 	%f628, %f670, %f525;
	max.f32 	%f629, %f628, 0f00000000;
	st.global.f32 	[%rd45+336896], %f629;
	add.f32 	%f630, %f662, %f525;
	max.f32 	%f631, %f630, 0f00000000;
	st.global.f32 	[%rd45+351232], %f631;
	add.f32 	%f632, %f654, %f525;
	max.f32 	%f633, %f632, 0f00000000;
	st.global.f32 	[%rd45+365568], %f633;
	add.f32 	%f634, %f646, %f525;
	max.f32 	%f635, %f634, 0f00000000;
	st.global.f32 	[%rd45+379904], %f635;
	add.f32 	%f636, %f638, %f525;
	max.f32 	%f637, %f636, 0f00000000;
	st.global.f32 	[%rd45+394240], %f637;
	ret;

}


// ===== COMPILED SASS (sm_100) =====

	.target	sm_100

	.elftype	@"ET_EXEC"


//--------------------- .note.nv.tkinfo           --------------------------
	.section	.note.nv.tkinfo,"",@"SHT_NOTE"
	.sectionflags	@"SHF_NOTE_NV_TKINFO"
	.tkinfo
        /*0018*/ 	.word	0x00000002
        /*0030*/ 	.string	""
        /*0030*/ 	.string	"ptxas"
        /*0030*/ 	.string	"Cuda compilation tools, release 13.0, V13.0.88"
        /*0030*/ 	.string	"Build cuda_13.0.r13.0/compiler.36424714_0"
        /*0030*/ 	.string	"-arch sm_100 -m 64 "



//--------------------- .note.nv.cuinfo           --------------------------
	.section	.note.nv.cuinfo,"",@"SHT_NOTE"
	.sectionflags	@"SHF_NOTE_NV_CUINFO"
        /*0018*/ 	.short	0x0002
        /*001a*/ 	.short	0x0064
        /*001c*/ 	.short	0x0082
	.zero		2


//--------------------- .nv.info                  --------------------------
	.section	.nv.info,"",@"SHT_CUDA_INFO"
	.align	4


	//----- nvinfo : EIATTR_REGCOUNT
	.align		4
        /*0000*/ 	.byte	0x04, 0x2f
        /*0002*/ 	.short	(.L_1 - .L_0)
	.align		4
.L_0:
        /*0004*/ 	.word	index@(my_kernel_kernel0)
        /*0008*/ 	.word	0x0000006a


	//----- nvinfo : EIATTR_FRAME_SIZE
	.align		4
.L_1:
        /*000c*/ 	.byte	0x04, 0x11
        /*000e*/ 	.short	(.L_3 - .L_2)
	.align		4
.L_2:
        /*0010*/ 	.word	index@(my_kernel_kernel0)
        /*0014*/ 	.word	0x00000000


	//----- nvinfo : EIATTR_MIN_STACK_SIZE
	.align		4
.L_3:
        /*0018*/ 	.byte	0x04, 0x12
        /*001a*/ 	.short	(.L_5 - .L_4)
	.align		4
.L_4:
        /*001c*/ 	.word	index@(my_kernel_kernel0)
        /*0020*/ 	.word	0x00000000
.L_5:


//--------------------- .nv.compat                --------------------------
	.section	.nv.compat,"",@"SHT_CUDA_COMPAT_INFO"
	.align	4
        /*0000*/ 	.byte	0x02, 0x09, 0x00, 0x00, 0x02, 0x02, 0x01, 0x00, 0x02, 0x05, 0x05, 0x00, 0x03, 0x07, 0x01, 0x01
        /*0010*/ 	.byte	0x02, 0x03, 0x00, 0x00, 0x02, 0x06, 0x01, 0x00, 0x04, 0x0b, 0x08, 0x00, 0x09, 0x00, 0x00, 0x00
        /*0020*/ 	.byte	0x00, 0x00, 0x00, 0x00


//--------------------- .nv.info.my_kernel_kernel0 --------------------------
	.section	.nv.info.my_kernel_kernel0,"",@"SHT_CUDA_INFO"
	.sectionflags	@""
	.align	4


	//----- nvinfo : EIATTR_CUDA_API_VERSION
	.align		4
        /*0000*/ 	.byte	0x04, 0x37
        /*0002*/ 	.short	(.L_7 - .L_6)
.L_6:
        /*0004*/ 	.word	0x00000082


	//----- nvinfo : EIATTR_KPARAM_INFO
	.align		4
.L_7:
        /*0008*/ 	.byte	0x04, 0x17
        /*000a*/ 	.short	(.L_9 - .L_8)
.L_8:
        /*000c*/ 	.word	0x00000000
        /*0010*/ 	.short	0x0003
        /*0012*/ 	.short	0x0018
        /*0014*/ 	.byte	0x00, 0xf5, 0x21, 0x00


	//----- nvinfo : EIATTR_KPARAM_INFO
	.align		4
.L_9:
        /*0018*/ 	.byte	0x04, 0x17
        /*001a*/ 	.short	(.L_11 - .L_10)
.L_10:
        /*001c*/ 	.word	0x00000000
        /*0020*/ 	.short	0x0002
        /*0022*/ 	.short	0x0010
        /*0024*/ 	.byte	0x00, 0xf5, 0x21, 0x00


	//----- nvinfo : EIATTR_KPARAM_INFO
	.align		4
.L_11:
        /*0028*/ 	.byte	0x04, 0x17
        /*002a*/ 	.short	(.L_13 - .L_12)
.L_12:
        /*002c*/ 	.word	0x00000000
        /*0030*/ 	.short	0x0001
        /*0032*/ 	.short	0x0008
        /*0034*/ 	.byte	0x00, 0xf5, 0x21, 0x00


	//----- nvinfo : EIATTR_KPARAM_INFO
	.align		4
.L_13:
        /*0038*/ 	.byte	0x04, 0x17
        /*003a*/ 	.short	(.L_15 - .L_14)
.L_14:
        /*003c*/ 	.word	0x00000000
        /*0040*/ 	.short	0x0000
        /*0042*/ 	.short	0x0000
        /*0044*/ 	.byte	0x00, 0xf5, 0x21, 0x00


	//----- nvinfo : EIATTR_SPARSE_MMA_MASK
	.align		4
.L_15:
        /*0048*/ 	.byte	0x03, 0x50
        /*004a*/ 	.short	0x0000


	//----- nvinfo : EIATTR_MAXREG_COUNT
	.align		4
        /*004c*/ 	.byte	0x03, 0x1b
        /*004e*/ 	.short	0x00ff


	//----- nvinfo : EIATTR_NUM_BARRIERS
	.align		4
        /*0050*/ 	.byte	0x02, 0x4c
        /*0052*/ 	.byte	0x01
	.zero		1


	//----- nvinfo : EIATTR_MERCURY_ISA_VERSION
	.align		4
        /*0054*/ 	.byte	0x03, 0x5f
        /*0056*/ 	.short	0x0101


	//----- nvinfo : EIATTR_VRC_CTA_INIT_COUNT
	.align		4
        /*0058*/ 	.byte	0x02, 0x4a
	.zero		1
	.zero		1


	//----- nvinfo : EIATTR_EXIT_INSTR_OFFSETS
	.align		4
        /*005c*/ 	.byte	0x04, 0x1c
        /*005e*/ 	.short	(.L_17 - .L_16)


	//   ....[0]....
.L_16:
        /*0060*/ 	.word	0x00002620


	//----- nvinfo : EIATTR_CRS_STACK_SIZE
	.align		4
.L_17:
        /*0064*/ 	.byte	0x04, 0x1e
        /*0066*/ 	.short	(.L_19 - .L_18)
.L_18:
        /*0068*/ 	.word	0x00000000


	//----- nvinfo : EIATTR_CBANK_PARAM_SIZE
	.align		4
.L_19:
        /*006c*/ 	.byte	0x03, 0x19
        /*006e*/ 	.short	0x0020


	//----- nvinfo : EIATTR_PARAM_CBANK
	.align		4
        /*0070*/ 	.byte	0x04, 0x0a
        /*0072*/ 	.short	(.L_21 - .L_20)
	.align		4
.L_20:
        /*0074*/ 	.word	index@(.nv.constant0.my_kernel_kernel0)
        /*0078*/ 	.short	0x0380
        /*007a*/ 	.short	0x0020


	//----- nvinfo : EIATTR_SW_WAR
	.align		4
.L_21:
        /*007c*/ 	.byte	0x04, 0x36
        /*007e*/ 	.short	(.L_23 - .L_22)
.L_22:
        /*0080*/ 	.word	0x00000008
.L_23:


//--------------------- .nv.callgraph             --------------------------
	.section	.nv.callgraph,"",@"SHT_CUDA_CALLGRAPH"
	.align	4
	.sectionentsize	8
	.align		4
        /*0000*/ 	.word	0x00000000
	.align		4
        /*0004*/ 	.word	0xffffffff
	.align		4
        /*0008*/ 	.word	0x00000000
	.align		4
        /*000c*/ 	.word	0xfffffffe
	.align		4
        /*0010*/ 	.word	0x00000000
	.align		4
        /*0014*/ 	.word	0xfffffffd
	.align		4
        /*0018*/ 	.word	0x00000000
	.align		4
        /*001c*/ 	.word	0xfffffffc


//--------------------- .text.my_kernel_kernel0   --------------------------
	.section	.text.my_kernel_kernel0,"ax",@progbits
	.align	128
        .global         my_kernel_kernel0
        .type           my_kernel_kernel0,@function
        .size           my_kernel_kernel0,(.L_x_4 - my_kernel_kernel0)
        .other          my_kernel_kernel0,@"STO_CUDA_ENTRY STV_DEFAULT"
my_kernel_kernel0:
.text.my_kernel_kernel0:
[----:B------:R-:W-:Y:S01]  /*0000*/  LDC R1, c[0x0][0x37c] ;  /* 0x0000df00ff017b82 */ /* 0x000fe20000000800 */
[----:B------:R-:W0:Y:S01]  /*0010*/  S2R R0, SR_TID.X ;  /* 0x0000000000007919 */ /* 0x000e220000002100 */
[----:B------:R-:W1:Y:S06]  /*0020*/  LDCU.64 UR8, c[0x0][0x380] ;  /* 0x00007000ff0877ac */ /* 0x000e6c0008000a00 */
[----:B------:R-:W2:Y:S01]  /*0030*/  S2UR UR7, SR_CgaCtaId ;  /* 0x00000000000779c3 */ /* 0x000ea20000008800 */
[----:B------:R-:W-:Y:S01]  /*0040*/  HFMA2 R11, -RZ, RZ, 0, 0 ;  /* 0x00000000ff0b7431 */ /* 0x000fe200000001ff */
[----:B------:R-:W3:Y:S01]  /*0050*/  S2R R6, SR_CTAID.X ;  /* 0x0000000000067919 */ /* 0x000ee20000002500 */
[----:B------:R-:W-:Y:S01]  /*0060*/  UMOV UR4, 0x400 ;  /* 0x0000040000047882 */ /* 0x000fe20000000000 */
[----:B------:R-:W-:Y:S01]  /*0070*/  CS2R R16, SRZ ;  /* 0x0000000000107805 */ /* 0x000fe2000001ff00 */
[----:B------:R-:W-:Y:S01]  /*0080*/  UIADD3 UR6, UPT, UPT, UR4, 0x3100, URZ ;  /* 0x0000310004067890 */ /* 0x000fe2000fffe0ff */
[----:B------:R-:W-:-:S02]  /*0090*/  CS2R R90, SRZ ;  /* 0x00000000005a7805 */ /* 0x000fc4000001ff00 */
[----:B------:R-:W-:Y:S02]  /*00a0*/  CS2R R88, SRZ ;  /* 0x0000000000587805 */ /* 0x000fe4000001ff00 */
[----:B------:R-:W-:Y:S02]  /*00b0*/  CS2R R86, SRZ ;  /* 0x0000000000567805 */ /* 0x000fe4000001ff00 */
[----:B------:R-:W-:Y:S02]  /*00c0*/  CS2R R84, SRZ ;  /* 0x0000000000547805 */ /* 0x000fe4000001ff00 */
[----:B------:R-:W-:Y:S02]  /*00d0*/  CS2R R82, SRZ ;  /* 0x0000000000527805 */ /* 0x000fe4000001ff00 */
[----:B------:R-:W-:Y:S02]  /*00e0*/  CS2R R80, SRZ ;  /* 0x0000000000507805 */ /* 0x000fe4000001ff00 */
[----:B------:R-:W-:-:S02]  /*00f0*/  CS2R R78, SRZ ;  /* 0x00000000004e7805 */ /* 0x000fc4000001ff00 */
[----:B------:R-:W-:Y:S02]  /*0100*/  CS2R R48, SRZ ;  /* 0x0000000000307805 */ /* 0x000fe4000001ff00 */
[----:B------:R-:W-:Y:S02]  /*0110*/  CS2R R76, SRZ ;  /* 0x00000000004c7805 */ /* 0x000fe4000001ff00 */
[----:B------:R-:W-:Y:S02]  /*0120*/  CS2R R74, SRZ ;  /* 0x00000000004a7805 */ /* 0x000fe4000001ff00 */
[----:B------:R-:W-:Y:S01]  /*0130*/  CS2R R72, SRZ ;  /* 0x0000000000487805 */ /* 0x000fe2000001ff00 */
[----:B-1----:R-:W-:Y:S01]  /*0140*/  UIADD3 UR8, UP0, UPT, UR8, 0x4, URZ ;  /* 0x0000000408087890 */ /* 0x002fe2000ff1e0ff */
[----:B------:R-:W-:Y:S02]  /*0150*/  CS2R R70, SRZ ;  /* 0x0000000000467805 */ /* 0x000fe4000001ff00 */
[----:B------:R-:W-:-:S02]  /*0160*/  CS2R R68, SRZ ;  /* 0x0000000000447805 */ /* 0x000fc4000001ff00 */
[----:B------:R-:W-:Y:S01]  /*0170*/  CS2R R66, SRZ ;  /* 0x0000000000427805 */ /* 0x000fe2000001ff00 */
[----:B------:R-:W-:Y:S01]  /*0180*/  UIADD3.X UR9, UPT, UPT, URZ, UR9, URZ, UP0, !UPT ;  /* 0x00000009ff097290 */ /* 0x000fe200087fe4ff */
[----:B------:R-:W-:Y:S02]  /*0190*/  CS2R R64, SRZ ;  /* 0x0000000000407805 */ /* 0x000fe4000001ff00 */
[----:B------:R-:W-:Y:S02]  /*01a0*/  CS2R R18, SRZ ;  /* 0x0000000000127805 */ /* 0x000fe4000001ff00 */
[----:B------:R-:W-:Y:S02]  /*01b0*/  CS2R R62, SRZ ;  /* 0x00000000003e7805 */ /* 0x000fe4000001ff00 */
[----:B------:R-:W-:Y:S02]  /*01c0*/  CS2R R60, SRZ ;  /* 0x00000000003c7805 */ /* 0x000fe4000001ff00 */
[----:B------:R-:W-:-:S02]  /*01d0*/  CS2R R58, SRZ ;  /* 0x00000000003a7805 */ /* 0x000fc4000001ff00 */
[----:B------:R-:W-:Y:S02]  /*01e0*/  CS2R R56, SRZ ;  /* 0x0000000000387805 */ /* 0x000fe4000001ff00 */
[----:B------:R-:W-:Y:S02]  /*01f0*/  CS2R R54, SRZ ;  /* 0x0000000000367805 */ /* 0x000fe4000001ff00 */
[----:B------:R-:W-:Y:S01]  /*0200*/  CS2R R52, SRZ ;  /* 0x0000000000347805 */ /* 0x000fe2000001ff00 */
[C---:B0-----:R-:W-:Y:S01]  /*0210*/  IMAD R8, R0.reuse, 0x380, RZ ;  /* 0x0000038000087824 */ /* 0x041fe200078e02ff */
[C---:B------:R-:W-:Y:S02]  /*0220*/  LOP3.LUT R3, R0.reuse, 0x3f, RZ, 0xc0, !PT ;  /* 0x0000003f00037812 */ /* 0x040fe400078ec0ff */
[----:B------:R-:W-:Y:S02]  /*0230*/  CS2R R50, SRZ ;  /* 0x0000000000327805 */ /* 0x000fe4000001ff00 */
[----:B------:R-:W-:-:S02]  /*0240*/  SHF.L.U32 R2, R0, 0x1, RZ ;  /* 0x0000000100027819 */ /* 0x000fc400000006ff */
[----:B------:R-:W-:Y:S02]  /*0250*/  CS2R R14, SRZ ;  /* 0x00000000000e7805 */ /* 0x000fe4000001ff00 */
[----:B---3--:R-:W-:Y:S02]  /*0260*/  LEA R3, R6, R3, 0x6 ;  /* 0x0000000306037211 */ /* 0x008fe400078e30ff */
[----:B------:R-:W-:Y:S02]  /*0270*/  CS2R R92, SRZ ;  /* 0x00000000005c7805 */ /* 0x000fe4000001ff00 */
[----:B------:R-:W-:Y:S02]  /*0280*/  LOP3.LUT R4, R2, 0x2, RZ, 0xc, !PT ;  /* 0x0000000202047812 */ /* 0x000fe400078e0cff */
[----:B------:R-:W-:Y:S02]  /*0290*/  CS2R R94, SRZ ;  /* 0x00000000005e7805 */ /* 0x000fe4000001ff00 */
[----:B------:R-:W-:Y:S01]  /*02a0*/  IADD3 R5, PT, PT, R8, 0x180, RZ ;  /* 0x0000018008057810 */ /* 0x000fe20007ffe0ff */
[----:B--2---:R-:W-:Y:S01]  /*02b0*/  ULEA UR5, UR7, UR4, 0x18 ;  /* 0x0000000407057291 */ /* 0x004fe2000f8ec0ff */
[----:B------:R-:W-:Y:S01]  /*02c0*/  IADD3 R6, PT, PT, R2, 0x2, RZ ;  /* 0x0000000202067810 */ /* 0x000fe20007ffe0ff */
[----:B------:R-:W0:Y:S01]  /*02d0*/  LDCU.64 UR10, c[0x0][0x358] ;  /* 0x00006b00ff0a77ac */ /* 0x000e220008000a00 */
[----:B------:R-:W-:-:S02]  /*02e0*/  LOP3.LUT R4, R4, 0x3ff00, R5, 0xf8, !PT ;  /* 0x0003ff0004047812 */ /* 0x000fc400078ef805 */
[----:B------:R-:W-:Y:S01]  /*02f0*/  LOP3.LUT R10, R6, 0x2, RZ, 0xc0, !PT ;  /* 0x00000002060a7812 */ /* 0x000fe200078ec0ff */
[----:B------:R-:W-:Y:S01]  /*0300*/  ULEA UR6, UR7, UR6, 0x18 ;  /* 0x0000000607067291 */ /* 0x000fe2000f8ec0ff */
[C---:B------:R-:W-:Y:S01]  /*0310*/  IADD3 R5, PT, PT, R8.reuse, 0x2c0, RZ ;  /* 0x000002c008057810 */ /* 0x040fe20007ffe0ff */
[----:B------:R-:W-:Y:S01]  /*0320*/  UMOV UR4, URZ ;  /* 0x000000ff00047c82 */ /* 0x000fe20008000000 */
[C---:B------:R-:W-:Y:S02]  /*0330*/  IADD3 R6, PT, PT, R8.reuse, 0x1c0, RZ ;  /* 0x000001c008067810 */ /* 0x040fe40007ffe0ff */
[----:B------:R-:W-:Y:S02]  /*0340*/  IADD3 R7, PT, PT, R8, 0xc0, RZ ;  /* 0x000000c008077810 */ /* 0x000fe40007ffe0ff */
[C---:B------:R-:W-:Y:S02]  /*0350*/  LOP3.LUT R5, R10.reuse, 0x3ff00, R5, 0xf8, !PT ;  /* 0x0003ff000a057812 */ /* 0x040fe400078ef805 */
[----:B------:R-:W-:-:S02]  /*0360*/  LOP3.LUT R6, R10, 0x3ff00, R6, 0xf8, !PT ;  /* 0x0003ff000a067812 */ /* 0x000fc400078ef806 */
[----:B------:R-:W-:Y:S02]  /*0370*/  LOP3.LUT R7, R10, 0x3ff00, R7, 0xf8, !PT ;  /* 0x0003ff000a077812 */ /* 0x000fe400078ef807 */
[----:B------:R-:W-:Y:S02]  /*0380*/  LOP3.LUT R13, R8, 0x3ff00, RZ, 0xc0, !PT ;  /* 0x0003ff00080d7812 */ /* 0x000fe400078ec0ff */
[----:B------:R-:W-:Y:S02]  /*0390*/  SHF.R.U32.HI R10, RZ, 0x2, R0 ;  /* 0x00000002ff0a7819 */ /* 0x000fe40000011600 */
[----:B------:R-:W-:Y:S02]  /*03a0*/  SHF.L.U32 R12, R0, 0x2, RZ ;  /* 0x00000002000c7819 */ /* 0x000fe400000006ff */
[----:B------:R-:W-:Y:S02]  /*03b0*/  LOP3.LUT R8, R2, 0x180, RZ, 0xc0, !PT ;  /* 0x0000018002087812 */ /* 0x000fe400078ec0ff */
[----:B------:R-:W-:-:S02]  /*03c0*/  MOV R9, RZ ;  /* 0x000000ff00097202 */ /* 0x000fc40000000f00 */
[----:B------:R-:W-:Y:S02]  /*03d0*/  LOP3.LUT R10, R10, 0xf0, RZ, 0xc0, !PT ;  /* 0x000000f00a0a7812 */ /* 0x000fe400078ec0ff */
[----:B------:R-:W-:Y:S02]  /*03e0*/  LOP3.LUT R12, R12, 0xfc, RZ, 0xc0, !PT ;  /* 0x000000fc0c0c7812 */ /* 0x000fe400078ec0ff */
[----:B------:R-:W-:Y:S02]  /*03f0*/  MOV R100, UR8 ;  /* 0x0000000800647c02 */ /* 0x000fe40008000f00 */
[----:B------:R-:W-:Y:S02]  /*0400*/  LOP3.LUT R13, R13, 0x2, R2, 0xf8, !PT ;  /* 0x000000020d0d7812 */ /* 0x000fe400078ef802 */
[----:B------:R-:W-:Y:S02]  /*0410*/  IADD3 R8, PT, PT, R8, R3, RZ ;  /* 0x0000000308087210 */ /* 0x000fe40007ffe0ff */
[----:B0-----:R-:W-:-:S07]  /*0420*/  MOV R101, UR9 ;  /* 0x0000000900657c02 */ /* 0x001fce0008000f00 */
.L_x_2:
[----:B------:R-:W-:Y:S01]  /*0430*/  BAR.SYNC.DEFER_BLOCKING 0x0 ;  /* 0x0000000000007b1d */ /* 0x000fe20000010000 */
[----:B------:R-:W-:-:S13]  /*0440*/  ISETP.GT.U32.AND P0, PT, R0, 0xff, PT ;  /* 0x000000ff0000780c */ /* 0x000fda0003f04070 */
[----:B------:R-:W0:Y:S02]  /*0450*/  @!P0 LDC.64 R20, c[0x0][0x388] ;  /* 0x0000e200ff148b82 */ /* 0x000e240000000a00 */
[----:B0-----:R-:W-:-:S05]  /*0460*/  @!P0 IMAD.WIDE.U32 R20, R8, 0x4, R20 ;  /* 0x0000000408148825 */ /* 0x001fca00078e0014 */
[----:B------:R0:W5:Y:S01]  /*0470*/  @!P0 LDG.E.CONSTANT R98, desc[UR10][R20.64] ;  /* 0x0000000a14628981 */ /* 0x000162000c1e9900 */
[----:B------:R-:W-:Y:S01]  /*0480*/  ISETP.GT.U32.AND P1, PT, R0, 0xdf, PT ;  /* 0x000000df0000780c */ /* 0x000fe20003f24070 */
[----:B------:R-:W-:Y:S01]  /*0490*/  BSSY.RECONVERGENT B0, `(.L_x_0) ;  /* 0x0000045000007945 */ /* 0x000fe20003800200 */
[----:B------:R-:W-:Y:S01]  /*04a0*/  @!P0 MOV R22, 0x400 ;  /* 0x0000040000168802 */ /* 0x000fe20000000f00 */
[----:B------:R-:W1:Y:S03]  /*04b0*/  @!P0 S2R R23, SR_CgaCtaId ;  /* 0x0000000000178919 */ /* 0x000e660000008800 */
[----:B------:R-:W-:-:S04]  /*04c0*/  @!P0 IADD3 R22, PT, PT, R22, 0x3100, RZ ;  /* 0x0000310016168810 */ /* 0x000fc80007ffe0ff */
[----:B-1----:R-:W-:-:S04]  /*04d0*/  @!P0 LEA R23, R23, R22, 0x18 ;  /* 0x0000001617178211 */ /* 0x002fc800078ec0ff */
[----:B------:R-:W-:Y:S01]  /*04e0*/  @!P0 LEA R103, R0, R23, 0x2 ;  /* 0x0000001700678211 */ /* 0x000fe200078e10ff */
[----:B0-----:R-:W-:Y:S06]  /*04f0*/  @P1 BRA `(.L_x_1) ;  /* 0x0000000000f81947 */ /* 0x001fec0003800000 */
[----:B------:R-:W-:Y:S01]  /*0500*/  IMAD R36, R0, 0x380, RZ ;  /* 0x0000038000247824 */ /* 0x000fe200078e02ff */
[----:B------:R-:W-:Y:S01]  /*0510*/  LOP3.LUT R26, R2, 0x2, RZ, 0xc, !PT ;  /* 0x00000002021a7812 */ /* 0x000fe200078e0cff */
[----:B------:R-:W-:-:S03]  /*0520*/  IMAD.WIDE.U32 R20, R4, 0x4, R100 ;  /* 0x0000000404147825 */ /* 0x000fc600078e0064 */
[C---:B------:R-:W-:Y:S01]  /*0530*/  IADD3 R33, PT, PT, R36.reuse, 0x80, RZ ;  /* 0x0000008024217810 */ /* 0x040fe20007ffe0ff */
[----:B------:R-:W-:Y:S01]  /*0540*/  IMAD.WIDE.U32 R24, R7, 0x4, R100 ;  /* 0x0000000407187825 */ /* 0x000fe200078e0064 */
[----:B------:R-:W-:Y:S01]  /*0550*/  IADD3 R43, PT, PT, R36, 0x280, RZ ;  /* 0x00000280242b7810 */ /* 0x000fe20007ffe0ff */
[----:B------:R-:W2:Y:S01]  /*0560*/  LDG.E.CONSTANT R20, desc[UR10][R20.64+-0x4] ;  /* 0xfffffc0a14147981 */ /* 0x000ea2000c1e9900 */
[C---:B------:R-:W-:Y:S01]  /*0570*/  LOP3.LUT R33, R26.reuse, 0x3ff00, R33, 0xf8, !PT ;  /* 0x0003ff001a217812 */ /* 0x040fe200078ef821 */
[----:B------:R-:W-:Y:S01]  /*0580*/  IMAD.WIDE.U32 R22, R13, 0x4, R100 ;  /* 0x000000040d167825 */ /* 0x000fe200078e0064 */
[----:B------:R-:W-:Y:S01]  /*0590*/  LOP3.LUT R43, R26, 0x3ff00, R43, 0xf8, !PT ;  /* 0x0003ff001a2b7812 */ /* 0x000fe200078ef82b */
[----:B------:R-:W3:Y:S01]  /*05a0*/  LDG.E.CONSTANT R25, desc[UR10][R24.64] ;  /* 0x0000000a18197981 */ /* 0x000ee2000c1e9900 */
[----:B------:R-:W-:Y:S02]  /*05b0*/  LOP3.LUT R26, R2, 0x2, RZ, 0xc0, !PT ;  /* 0x00000002021a7812 */ /* 0x000fe400078ec0ff */
[----:B------:R-:W-:Y:S01]  /*05c0*/  IADD3 R29, PT, PT, R36, 0x100, RZ ;  /* 0x00000100241d7810 */ /* 0x000fe20007ffe0ff */
[----:B------:R-:W-:Y:S01]  /*05d0*/  IMAD.WIDE.U32 R38, R6, 0x4, R100 ;  /* 0x0000000406267825 */ /* 0x000fe200078e0064 */
[----:B------:R-:W-:Y:S01]  /*05e0*/  IADD3 R31, PT, PT, R36, 0x200, RZ ;  /* 0x00000200241f7810 */ /* 0x000fe20007ffe0ff */
[----:B------:R-:W4:Y:S01]  /*05f0*/  LDG.E.CONSTANT R23, desc[UR10][R22.64] ;  /* 0x0000000a16177981 */ /* 0x000f22000c1e9900 */
[----:B------:R-:W-:-:S02]  /*0600*/  LOP3.LUT R29, R26, 0x3ff00, R29, 0xf8, !PT ;  /* 0x0003ff001a1d7812 */ /* 0x000fc400078ef81d */
[----:B------:R-:W-:Y:S01]  /*0610*/  LOP3.LUT R35, R26, 0x3ff00, R36, 0xf8, !PT ;  /* 0x0003ff001a237812 */ /* 0x000fe200078ef824 */
[----:B------:R0:W2:Y:S02]  /*0620*/  LDG.E.CONSTANT R21, desc[UR10][R38.64] ;  /* 0x0000000a26157981 */ /* 0x0000a4000c1e9900 */
[--C-:B------:R-:W-:Y:S01]  /*0630*/  IMAD.WIDE.U32 R28, R29, 0x4, R100.reuse ;  /* 0x000000041d1c7825 */ /* 0x100fe200078e0064 */
[C---:B------:R-:W-:Y:S02]  /*0640*/  IADD3 R37, PT, PT, R36.reuse, 0x300, RZ ;  /* 0x0000030024257810 */ /* 0x040fe40007ffe0ff */
[C---:B------:R-:W-:Y:S01]  /*0650*/  IADD3 R40, PT, PT, R36.reuse, 0x140, RZ ;  /* 0x0000014024287810 */ /* 0x040fe20007ffe0ff */
[----:B------:R-:W-:Y:S02]  /*0660*/  IMAD.WIDE.U32 R34, R35, 0x4, R100 ;  /* 0x0000000423227825 */ /* 0x000fe400078e0064 */
[----:B------:R1:W3:Y:S01]  /*0670*/  LDG.E.CONSTANT R28, desc[UR10][R28.64+-0x4] ;  /* 0xfffffc0a1c1c7981 */ /* 0x0002e2000c1e9900 */
[----:B0-----:R-:W-:-:S02]  /*0680*/  IADD3 R38, PT, PT, R36, 0x240, RZ ;  /* 0x0000024024267810 */ /* 0x001fc40007ffe0ff */
[----:B------:R-:W-:Y:S01]  /*0690*/  IADD3 R36, PT, PT, R36, 0x340, RZ ;  /* 0x0000034024247810 */ /* 0x000fe20007ffe0ff */
[----:B------:R-:W-:Y:S01]  /*06a0*/  IMAD.WIDE.U32 R32, R33, 0x4, R100 ;  /* 0x0000000421207825 */ /* 0x000fe200078e0064 */
[----:B------:R-:W-:Y:S01]  /*06b0*/  LOP3.LUT R39, R40, 0x3ff00, RZ, 0xc0, !PT ;  /* 0x0003ff0028277812 */ /* 0x000fe200078ec0ff */
[----:B------:R0:W4:Y:S01]  /*06c0*/  LDG.E.CONSTANT R22, desc[UR10][R34.64+-0x4] ;  /* 0xfffffc0a22167981 */ /* 0x000122000c1e9900 */
[----:B------:R-:W-:Y:S02]  /*06d0*/  LOP3.LUT R41, R38, 0x3ff00, RZ, 0xc0, !PT ;  /* 0x0003ff0026297812 */ /* 0x000fe400078ec0ff */
[----:B-1----:R-:W-:Y:S01]  /*06e0*/  LOP3.LUT R29, R36, 0x3ff00, RZ, 0xc0, !PT ;  /* 0x0003ff00241d7812 */ /* 0x002fe200078ec0ff */
[----:B------:R1:W3:Y:S01]  /*06f0*/  LDG.E.CONSTANT R24, desc[UR10][R32.64+-0x4] ;  /* 0xfffffc0a20187981 */ /* 0x0002e2000c1e9900 */
[----:B------:R-:W-:Y:S02]  /*0700*/  LOP3.LUT R31, R26, 0x3ff00, R31, 0xf8, !PT ;  /* 0x0003ff001a1f7812 */ /* 0x000fe400078ef81f */
[----:B------:R-:W-:-:S02]  /*0710*/  LOP3.LUT R39, R39, 0x2, R2, 0xf8, !PT ;  /* 0x0000000227277812 */ /* 0x000fc400078ef802 */
[----:B------:R-:W-:Y:S02]  /*0720*/  LOP3.LUT R37, R26, 0x3ff00, R37, 0xf8, !PT ;  /* 0x0003ff001a257812 */ /* 0x000fe400078ef825 */
[--C-:B0-----:R-:W-:Y:S02]  /*0730*/  LOP3.LUT R35, R29, 0x2, R2.reuse, 0xf8, !PT ;  /* 0x000000021d237812 */ /* 0x101fe400078ef802 */
[----:B-1----:R-:W-:Y:S01]  /*0740*/  LOP3.LUT R33, R41, 0x2, R2, 0xf8, !PT ;  /* 0x0000000229217812 */ /* 0x002fe200078ef802 */
[----:B------:R-:W-:-:S04]  /*0750*/  IMAD.WIDE.U32 R26, R5, 0x4, R100 ;  /* 0x00000004051a7825 */ /* 0x000fc800078e0064 */
[--C-:B------:R-:W-:Y:S02]  /*0760*/  IMAD.WIDE.U32 R30, R31, 0x4, R100.reuse ;  /* 0x000000041f1e7825 */ /* 0x100fe400078e0064 */
[----:B------:R-:W3:Y:S02]  /*0770*/  LDG.E.CONSTANT R27, desc[UR10][R26.64] ;  /* 0x0000000a1a1b7981 */ /* 0x000ee4000c1e9900 */
[--C-:B------:R-:W-:Y:S02]  /*0780*/  IMAD.WIDE.U32 R40, R39, 0x4, R100.reuse ;  /* 0x0000000427287825 */ /* 0x100fe400078e0064 */
[----:B------:R-:W3:Y:S02]  /*0790*/  LDG.E.CONSTANT R30, desc[UR10][R30.64+-0x4] ;  /* 0xfffffc0a1e1e7981 */ /* 0x000ee4000c1e9900 */
[--C-:B------:R-:W-:Y:S02]  /*07a0*/  IMAD.WIDE.U32 R42, R43, 0x4, R100.reuse ;  /* 0x000000042b2a7825 */ /* 0x100fe400078e0064 */
[----:B------:R-:W3:Y:S02]  /*07b0*/  LDG.E.CONSTANT R29, desc[UR10][R40.64] ;  /* 0x0000000a281d7981 */ /* 0x000ee4000c1e9900 */
[----:B------:R-:W-:-:S02]  /*07c0*/  IMAD.WIDE.U32 R38, R33, 0x4, R100 ;  /* 0x0000000421267825 */ /* 0x000fc400078e0064 */
[----:B------:R0:W3:Y:S02]  /*07d0*/  LDG.E.CONSTANT R26, desc[UR10][R42.64+-0x4] ;  /* 0xfffffc0a2a1a7981 */ /* 0x0000e4000c1e9900 */
[--C-:B------:R-:W-:Y:S02]  /*07e0*/  IMAD.WIDE.U32 R36, R37, 0x4, R100.reuse ;  /* 0x0000000425247825 */ /* 0x100fe400078e0064 */
[----:B------:R-:W3:Y:S02]  /*07f0*/  LDG.E.CONSTANT R31, desc[UR10][R38.64] ;  /* 0x0000000a261f7981 */ /* 0x000ee4000c1e9900 */
[----:B------:R-:W-:Y:S02]  /*0800*/  IMAD.WIDE.U32 R34, R35, 0x4, R100 ;  /* 0x0000000423227825 */ /* 0x000fe400078e0064 */
[----:B------:R-:W3:Y:S04]  /*0810*/  LDG.E.CONSTANT R32, desc[UR10][R36.64+-0x4] ;  /* 0xfffffc0a24207981 */ /* 0x000ee8000c1e9900 */
[----:B------:R-:W3:Y:S01]  /*0820*/  LDG.E.CONSTANT R33, desc[UR10][R34.64] ;  /* 0x0000000a22217981 */ /* 0x000ee2000c1e9900 */
[----:B0-----:R-:W0:Y:S01]  /*0830*/  S2R R43, SR_CgaCtaId ;  /* 0x00000000002b7919 */ /* 0x001e220000008800 */
[----:B------:R-:W-:-:S04]  /*0840*/  MOV R42, 0x400 ;  /* 0x00000400002a7802 */ /* 0x000fc80000000f00 */
[----:B0-----:R-:W-:-:S05]  /*0850*/  LEA R43, R43, R42, 0x18 ;  /* 0x0000002a2b2b7211 */ /* 0x001fca00078ec0ff */
[----:B------:R-:W-:-:S05]  /*0860*/  IMAD R42, R0, 0x38, R43 ;  /* 0x00000038002a7824 */ /* 0x000fca00078e022b */
[----:B--2---:R0:W-:Y:S04]  /*0870*/  STS.64 [R42+0x18], R20 ;  /* 0x000018142a007388 */ /* 0x0041e80000000a00 */
[----:B----4-:R0:W-:Y:S04]  /*0880*/  STS.64 [R42], R22 ;  /* 0x000000162a007388 */ /* 0x0101e80000000a00 */
[----:B---3--:R0:W-:Y:S04]  /*0890*/  STS.64 [R42+0x8], R24 ;  /* 0x000008182a007388 */ /* 0x0081e80000000a00 */
[----:B------:R0:W-:Y:S04]  /*08a0*/  STS.64 [R42+0x10], R28 ;  /* 0x0000101c2a007388 */ /* 0x0001e80000000a00 */
[----:B------:R0:W-:Y:S04]  /*08b0*/  STS.64 [R42+0x28], R26 ;  /* 0x0000281a2a007388 */ /* 0x0001e80000000a00 */
[----:B------:R0:W-:Y:S04]  /*08c0*/  STS.64 [R42+0x20], R30 ;  /* 0x0000201e2a007388 */ /* 0x0001e80000000a00 */
[----:B------:R0:W-:Y:S02]  /*08d0*/  STS.64 [R42+0x30], R32 ;  /* 0x000030202a007388 */ /* 0x0001e40000000a00 */
.L_x_1:
[----:B------:R-:W-:Y:S05]  /*08e0*/  BSYNC.RECONVERGENT B0 ;  /* 0x0000000000007941 */ /* 0x000fea0003800200 */
.L_x_0:
[----:B-----5:R-:W-:Y:S01]  /*08f0*/  @!P0 STS [R103], R98 ;  /* 0x0000006267008388 */ /* 0x020fe20000000800 */
[----:B------:R-:W-:Y:S01]  /*0900*/  UIADD3 UR4, UPT, UPT, UR4, 0x1, URZ ;  /* 0x0000000104047890 */ /* 0x000fe2000fffe0ff */
[----:B------:R-:W-:Y:S03]  /*0910*/  BAR.SYNC.DEFER_BLOCKING 0x0 ;  /* 0x0000000000007b1d */ /* 0x000fe60000010000 */
[----:B------:R-:W-:Y:S01]  /*0920*/  UISETP.NE.AND UP0, UPT, UR4, 0x40, UPT ;  /* 0x000000400400788c */ /* 0x000fe2000bf05270 */
[----:B------:R-:W-:Y:S02]  /*0930*/  IADD3 R100, P0, PT, R100, 0x10, RZ ;  /* 0x0000001064647810 */ /* 0x000fe40007f1e0ff */
[----:B------:R-:W-:Y:S02]  /*0940*/  IADD3 R8, PT, PT, R8, 0x200, RZ ;  /* 0x0000020008087810 */ /* 0x000fe40007ffe0ff */
[----:B------:R-:W-:Y:S01]  /*0950*/  IADD3.X R101, PT, PT, RZ, R101, RZ, P0, !PT ;  /* 0x00000065ff657210 */ /* 0x000fe200007fe4ff */
[----:B------:R-:W-:Y:S04]  /*0960*/  LDS R97, [R12+UR6] ;  /* 0x000000060c617984 */ /* 0x000fe80008000800 */
[----:B------:R-:W1:Y:S04]  /*0970*/  LDS.128 R36, [R10+UR5] ;  /* 0x000000050a247984 */ /* 0x000e680008000c00 */
[----:B------:R-:W2:Y:S04]  /*0980*/  LDS R96, [R12+UR6+0x100] ;  /* 0x000100060c607984 */ /* 0x000ea80008000800 */
[----:B------:R-:W3:Y:S04]  /*0990*/  LDS.128 R44, [R10+UR5+0x380] ;  /* 0x000380050a2c7984 */ /* 0x000ee80008000c00 */
[----:B0-----:R-:W0:Y:S04]  /*09a0*/  LDS.128 R40, [R10+UR5+0x1c0] ;  /* 0x0001c0050a287984 */ /* 0x001e280008000c00 */
[----:B------:R-:W4:Y:S04]  /*09b0*/  LDS R99, [R12+UR6+0x200] ;  /* 0x000200060c637984 */ /* 0x000f280008000800 */
[----:B------:R-:W4:Y:S04]  /*09c0*/  LDS R98, [R12+UR6+0x300] ;  /* 0x000300060c627984 */ /* 0x000f280008000800 */
[----:B------:R-:W4:Y:S04]  /*09d0*/  LDS.128 R24, [R10+UR5+0x540] ;  /* 0x000540050a187984 */ /* 0x000f280008000c00 */
[----:B------:R-:W-:Y:S01]  /*09e0*/  LDS.128 R32, [R10+UR5+0x8c0] ;  /* 0x0008c0050a207984 */ /* 0x000fe20008000c00 */
[----:B-1----:R-:W-:-:S04]  /*09f0*/  FFMA R21, R36, R97, R92 ;  /* 0x0000006124157223 */ /* 0x002fc8000000005c */
[C---:B--2---:R-:W-:Y:S02]  /*0a00*/  FFMA R28, R96.reuse, R37, R21 ;  /* 0x00000025601c7223 */ /* 0x044fe40000000015 */
[----:B------:R-:W1:Y:S01]  /*0a10*/  LDS.128 R20, [R10+UR5+0x700] ;  /* 0x000700050a147984 */ /* 0x000e620008000c00 */
[C---:B---3--:R-:W-:Y:S01]  /*0a20*/  FFMA R29, R97.reuse, R44, R9 ;  /* 0x0000002c611d7223 */ /* 0x048fe20000000009 */
[----:B0-----:R-:W-:Y:S01]  /*0a30*/  FFMA R63, R97, R40, R63 ;  /* 0x00000028613f7223 */ /* 0x001fe2000000003f */
[C---:B----4-:R-:W-:Y:S02]  /*0a40*/  FFMA R9, R99.reuse, R38, R28 ;  /* 0x0000002663097223 */ /* 0x050fe4000000001c */
[C---:B------:R-:W-:Y:S01]  /*0a50*/  FFMA R28, R96.reuse, R45, R29 ;  /* 0x0000002d601c7223 */ /* 0x040fe2000000001d */
[----:B------:R-:W-:Y:S01]  /*0a60*/  FFMA R41, R96, R41, R63 ;  /* 0x0000002960297223 */ /* 0x000fe2000000003f */
[C---:B------:R-:W-:Y:S02]  /*0a70*/  FFMA R92, R98.reuse, R39, R9 ;  /* 0x00000027625c7223 */ /* 0x040fe40000000009 */
[C---:B------:R-:W-:Y:S01]  /*0a80*/  FFMA R46, R99.reuse, R46, R28 ;  /* 0x0000002e632e7223 */ /* 0x040fe2000000001c */
[----:B------:R-:W-:Y:S01]  /*0a90*/  FFMA R42, R99, R42, R41 ;  /* 0x0000002a632a7223 */ /* 0x000fe20000000029 */
[----:B------:R-:W0:Y:S01]  /*0aa0*/  LDS.128 R28, [R10+UR5+0xa80] ;  /* 0x000a80050a1c7984 */ /* 0x000e220008000c00 */
[----:B------:R-:W-:Y:S01]  /*0ab0*/  FFMA R89, R97, R24, R89 ;  /* 0x0000001861597223 */ /* 0x000fe20000000059 */
[C---:B------:R-:W-:Y:S01]  /*0ac0*/  FFMA R9, R98.reuse, R47, R46 ;  /* 0x0000002f62097223 */ /* 0x040fe2000000002e */
[----:B------:R-:W-:Y:S01]  /*0ad0*/  FFMA R63, R98, R43, R42 ;  /* 0x0000002b623f7223 */ /* 0x000fe2000000002a */
[----:B------:R-:W2:Y:S01]  /*0ae0*/  LDS.128 R36, [R10+UR5+0x2a0] ;  /* 0x0002a0050a247984 */ /* 0x000ea20008000c00 */
[----:B------:R-:W-:-:S03]  /*0af0*/  FFMA R24, R96, R25, R89 ;  /* 0x0000001960187223 */ /* 0x000fc60000000059 */
[----:B------:R-:W3:Y:S01]  /*0b00*/  LDS.128 R40, [R10+UR5+0xe0] ;  /* 0x0000e0050a287984 */ /* 0x000ee20008000c00 */
[----:B------:R-:W-:-:S03]  /*0b10*/  FFMA R89, R99, R26, R24 ;  /* 0x0000001a63597223 */ /* 0x000fc60000000018 */
[----:B------:R-:W4:Y:S01]  /*0b20*/  LDS.128 R44, [R10+UR5+0x3020] ;  /* 0x003020050a2c7984 */ /* 0x000f220008000c00 */
[----:B------:R-:W-:Y:S01]  /*0b30*/  FFMA R89, R98, R27, R89 ;  /* 0x0000001b62597223 */ /* 0x000fe20000000059 */
[----:B-1----:R-:W-:-:S04]  /*0b40*/  FFMA R25, R97, R20, R50 ;  /* 0x0000001461197223 */ /* 0x002fc80000000032 */
[----:B------:R-:W-:Y:S02]  /*0b50*/  FFMA R21, R96, R21, R25 ;  /* 0x0000001560157223 */ /* 0x000fe40000000019 */
[----:B------:R-:W1:Y:S02]  /*0b60*/  LDS.128 R24, [R10+UR5+0x620] ;  /* 0x000620050a187984 */ /* 0x000e640008000c00 */
[----:B------:R-:W-:Y:S01]  /*0b70*/  FFMA R22, R99, R22, R21 ;  /* 0x0000001663167223 */ /* 0x000fe20000000015 */
[----:B------:R-:W-:-:S03]  /*0b80*/  FFMA R21, R97, R32, R64 ;  /* 0x0000002061157223 */ /* 0x000fc60000000040 */
[----:B------:R-:W-:Y:S01]  /*0b90*/  FFMA R50, R98, R23, R22 ;  /* 0x0000001762327223 */ /* 0x000fe20000000016 */
[----:B------:R-:W-:Y:S01]  /*0ba0*/  FFMA R20, R96, R33, R21 ;  /* 0x0000002160147223 */ /* 0x000fe20000000015 */
[----:B0-----:R-:W-:-:S04]  /*0bb0*/  FFMA R28, R97, R28, R78 ;  /* 0x0000001c611c7223 */ /* 0x001fc8000000004e */
[C---:B------:R-:W-:Y:S01]  /*0bc0*/  FFMA R21, R96.reuse, R29, R28 ;  /* 0x0000001d60157223 */ /* 0x040fe2000000001c */
[----:B--2---:R-:W-:Y:S01]  /*0bd0*/  FFMA R36, R97, R36, R65 ;  /* 0x0000002461247223 */ /* 0x004fe20000000041 */
[----:B------:R-:W-:Y:S01]  /*0be0*/  FFMA R29, R99, R34, R20 ;  /* 0x00000022631d7223 */ /* 0x000fe20000000014 */
[----:B---3--:R-:W-:Y:S01]  /*0bf0*/  FFMA R51, R97, R40, R51 ;  /* 0x0000002861337223 */ /* 0x008fe20000000033 */
[C---:B------:R-:W-:Y:S01]  /*0c00*/  FFMA R30, R99.reuse, R30, R21 ;  /* 0x0000001e631e7223 */ /* 0x040fe20000000015 */
[C---:B------:R-:W-:Y:S01]  /*0c10*/  FFMA R37, R96.reuse, R37, R36 ;  /* 0x0000002560257223 */ /* 0x040fe20000000024 */
[----:B------:R-:W0:Y:S01]  /*0c20*/  LDS.128 R20, [R10+UR5+0x460] ;  /* 0x000460050a147984 */ /* 0x000e220008000c00 */
[----:B------:R-:W-:Y:S01]  /*0c30*/  FFMA R28, R96, R41, R51 ;  /* 0x00000029601c7223 */ /* 0x000fe20000000033 */
[C---:B------:R-:W-:Y:S01]  /*0c40*/  FFMA R64, R98.reuse, R35, R29 ;  /* 0x0000002362407223 */ /* 0x040fe2000000001d */
[C---:B------:R-:W-:Y:S01]  /*0c50*/  FFMA R38, R99.reuse, R38, R37 ;  /* 0x0000002663267223 */ /* 0x040fe20000000025 */
[C---:B------:R-:W-:Y:S01]  /*0c60*/  FFMA R78, R98.reuse, R31, R30 ;  /* 0x0000001f624e7223 */ /* 0x040fe2000000001e */
[----:B------:R-:W-:Y:S01]  /*0c70*/  FFMA R51, R99, R42, R28 ;  /* 0x0000002a63337223 */ /* 0x000fe2000000001c */
[----:B------:R-:W2:Y:S01]  /*0c80*/  LDS.128 R32, [R10+UR5+0x7e0] ;  /* 0x0007e0050a207984 */ /* 0x000ea20008000c00 */
[C---:B------:R-:W-:Y:S01]  /*0c90*/  FFMA R65, R98.reuse, R39, R38 ;  /* 0x0000002762417223 */ /* 0x040fe20000000026 */
[----:B----4-:R-:W-:Y:S01]  /*0ca0*/  FFMA R44, R97, R44, R17 ;  /* 0x0000002c612c7223 */ /* 0x010fe20000000011 */
[----:B------:R-:W-:Y:S01]  /*0cb0*/  FFMA R51, R98, R43, R51 ;  /* 0x0000002b62337223 */ /* 0x000fe20000000033 */
[----:B------:R-:W3:Y:S02]  /*0cc0*/  LDS.128 R28, [R10+UR5+0x9a0] ;  /* 0x0009a0050a1c7984 */ /* 0x000ee40008000c00 */
[----:B------:R-:W-:-:S02]  /*0cd0*/  FFMA R45, R96, R45, R44 ;  /* 0x0000002d602d7223 */ /* 0x000fc4000000002c */
[----:B------:R-:W4:Y:S02]  /*0ce0*/  LDS.128 R36, [R10+UR5+0xb60] ;  /* 0x000b60050a247984 */ /* 0x000f240008000c00 */
[----:B------:R-:W-:Y:S02]  /*0cf0*/  FFMA R46, R99, R46, R45 ;  /* 0x0000002e632e7223 */ /* 0x000fe4000000002d */
[----:B------:R-:W4:Y:S01]  /*0d00*/  LDS.128 R40, [R10+UR5+0xc40] ;  /* 0x000c40050a287984 */ /* 0x000f220008000c00 */
[----:B-1----:R-:W-:Y:S01]  /*0d10*/  FFMA R24, R97, R24, R91 ;  /* 0x0000001861187223 */ /* 0x002fe2000000005b */
[----:B------:R-:W-:-:S03]  /*0d20*/  FFMA R17, R98, R47, R46 ;  /* 0x0000002f62117223 */ /* 0x000fc6000000002e */
[----:B------:R-:W-:-:S04]  /*0d30*/  FFMA R25, R96, R25, R24 ;  /* 0x0000001960197223 */ /* 0x000fc80000000018 */
[----:B------:R-:W-:-:S04]  /*0d40*/  FFMA R26, R99, R26, R25 ;  /* 0x0000001a631a7223 */ /* 0x000fc80000000019 */
[----:B------:R-:W-:Y:S02]  /*0d50*/  FFMA R91, R98, R27, R26 ;  /* 0x0000001b625b7223 */ /* 0x000fe4000000001a */
[----:B------:R-:W1:Y:S01]  /*0d60*/  LDS.128 R24, [R10+UR5+0xe00] ;  /* 0x000e00050a187984 */ /* 0x000e620008000c00 */
[----:B0-----:R-:W-:-:S04]  /*0d70*/  FFMA R77, R97, R20, R77 ;  /* 0x00000014614d7223 */ /* 0x001fc8000000004d */
[----:B------:R-:W-:Y:S01]  /*0d80*/  FFMA R20, R96, R21, R77 ;  /* 0x0000001560147223 */ /* 0x000fe2000000004d */
[----:B--2---:R-:W-:-:S03]  /*0d90*/  FFMA R21, R97, R32, R52 ;  /* 0x0000002061157223 */ /* 0x004fc60000000034 */
[----:B------:R-:W-:Y:S01]  /*0da0*/  FFMA R77, R99, R22, R20 ;  /* 0x00000016634d7223 */ /* 0x000fe20000000014 */
[C---:B---3--:R-:W-:Y:S01]  /*0db0*/  FFMA R28, R97.reuse, R28, R66 ;  /* 0x0000001c611c7223 */ /* 0x048fe20000000042 */
[----:B------:R-:W-:Y:S02]  /*0dc0*/  FFMA R20, R96, R33, R21 ;  /* 0x0000002160147223 */ /* 0x000fe40000000015 */
[----:B------:R-:W-:Y:S01]  /*0dd0*/  FFMA R77, R98, R23, R77 ;  /* 0x00000017624d7223 */ /* 0x000fe2000000004d */
[C---:B------:R-:W-:Y:S01]  /*0de0*/  FFMA R21, R96.reuse, R29, R28 ;  /* 0x0000001d60157223 */ /* 0x040fe2000000001c */
[----:B----4-:R-:W-:Y:S01]  /*0df0*/  FFMA R33, R97, R36, R80 ;  /* 0x0000002461217223 */ /* 0x010fe20000000050 */
[C---:B------:R-:W-:Y:S02]  /*0e00*/  FFMA R29, R99.reuse, R34, R20 ;  /* 0x00000022631d7223 */ /* 0x040fe40000000014 */
[C---:B------:R-:W-:Y:S01]  /*0e10*/  FFMA R30, R99.reuse, R30, R21 ;  /* 0x0000001e631e7223 */ /* 0x040fe20000000015 */
[----:B------:R-:W-:Y:S01]  /*0e20*/  FFMA R28, R96, R37, R33 ;  /* 0x00000025601c7223 */ /* 0x000fe20000000021 */
[----:B------:R-:W0:Y:S01]  /*0e30*/  LDS.128 R20, [R10+UR5+0xfc0] ;  /* 0x000fc0050a147984 */ /* 0x000e220008000c00 */
[C---:B------:R-:W-:Y:S01]  /*0e40*/  FFMA R52, R98.reuse, R35, R29 ;  /* 0x0000002362347223 */ /* 0x040fe2000000001d */
[C---:B------:R-:W-:Y:S01]  /*0e50*/  FFMA R66, R98.reuse, R31, R30 ;  /* 0x0000001f62427223 */ /* 0x040fe2000000001e */
[----:B------:R-:W-:Y:S01]  /*0e60*/  FFMA R37, R99, R38, R28 ;  /* 0x0000002663257223 */ /* 0x000fe2000000001c */
[----:B------:R-:W-:Y:S01]  /*0e70*/  FFMA R40, R97, R40, R53 ;  /* 0x0000002861287223 */ /* 0x000fe20000000035 */
[----:B------:R-:W2:Y:S02]  /*0e80*/  LDS.128 R28, [R10+UR5+0x1180] ;  /* 0x001180050a1c7984 */ /* 0x000ea40008000c00 */
[----:B------:R-:W-:Y:S01]  /*0e90*/  FFMA R80, R98, R39, R37 ;  /* 0x0000002762507223 */ /* 0x000fe20000000025 */
[----:B------:R-:W-:Y:S01]  /*0ea0*/  FFMA R41, R96, R41, R40 ;  /* 0x0000002960297223 */ /* 0x000fe20000000028 */
[----:B------:R-:W3:Y:S03]  /*0eb0*/  LDS.128 R36, [R10+UR5+0x16c0] ;  /* 0x0016c0050a247984 */ /* 0x000ee60008000c00 */
[----:B------:R-:W-:Y:S01]  /*0ec0*/  FFMA R42, R99, R42, R41 ;  /* 0x0000002a632a7223 */ /* 0x000fe20000000029 */
[----:B------:R-:W4:Y:S01]  /*0ed0*/  LDS.128 R32, [R10+UR5+0x1340] ;  /* 0x001340050a207984 */ /* 0x000f220008000c00 */
[----:B-1----:R-:W-:-:S02]  /*0ee0*/  FFMA R67, R97, R24, R67 ;  /* 0x0000001861437223 */ /* 0x002fc40000000043 */
[----:B------:R-:W-:Y:S02]  /*0ef0*/  FFMA R53, R98, R43, R42 ;  /* 0x0000002b62357223 */ /* 0x000fe4000000002a */
[----:B------:R-:W1:Y:S01]  /*0f00*/  LDS.128 R40, [R10+UR5+0x1500] ;  /* 0x001500050a287984 */ /* 0x000e620008000c00 */
        /* <DEDUP_REMOVED lines=8> */
[----:B------:R-:W-:Y:S01]  /*0f90*/  FFMA R20, R96, R29, R93 ;  /* 0x0000001d60147223 */ /* 0x000fe2000000005d */
[----:B---3--:R-:W-:Y:S02]  /*0fa0*/  FFMA R36, R97, R36, R82 ;  /* 0x0000002461247223 */ /* 0x008fe40000000052 */
[C---:B------:R-:W-:Y:S01]  /*0fb0*/  FFMA R79, R98.reuse, R23, R22 ;  /* 0x00000017624f7223 */ /* 0x040fe20000000016 */
[----:B------:R-:W-:Y:S01]  /*0fc0*/  FFMA R93, R99, R30, R20 ;  /* 0x0000001e635d7223 */ /* 0x000fe20000000014 */
[C---:B----4-:R-:W-:Y:S01]  /*0fd0*/  FFMA R32, R97.reuse, R32, R54 ;  /* 0x0000002061207223 */ /* 0x050fe20000000036 */
[----:B------:R-:W0:Y:S02]  /*0fe0*/  LDS.128 R20, [R10+UR5+0xd20] ;  /* 0x000d20050a147984 */ /* 0x000e240008000c00 */
[----:B------:R-:W-:Y:S01]  /*0ff0*/  FFMA R93, R98, R31, R93 ;  /* 0x0000001f625d7223 */ /* 0x000fe2000000005d */
[----:B-1----:R-:W-:Y:S01]  /*1000*/  FFMA R29, R97, R40, R68 ;  /* 0x00000028611d7223 */ /* 0x002fe20000000044 */
[----:B------:R-:W-:-:S03]  /*1010*/  FFMA R33, R96, R33, R32 ;  /* 0x0000002160217223 */ /* 0x000fc60000000020 */
[C---:B------:R-:W-:Y:S01]  /*1020*/  FFMA R28, R96.reuse, R41, R29 ;  /* 0x00000029601c7223 */ /* 0x040fe2000000001d */
[----:B------:R-:W-:Y:S01]  /*1030*/  FFMA R29, R96, R37, R36 ;  /* 0x00000025601d7223 */ /* 0x000fe20000000024 */
[C---:B------:R-:W-:Y:S02]  /*1040*/  FFMA R34, R99.reuse, R34, R33 ;  /* 0x0000002263227223 */ /* 0x040fe40000000021 */
[C---:B------:R-:W-:Y:S01]  /*1050*/  FFMA R37, R99.reuse, R42, R28 ;  /* 0x0000002a63257223 */ /* 0x040fe2000000001c */
[----:B------:R-:W-:Y:S01]  /*1060*/  FFMA R38, R99, R38, R29 ;  /* 0x0000002663267223 */ /* 0x000fe2000000001d */
[C---:B------:R-:W-:Y:S01]  /*1070*/  FFMA R54, R98.reuse, R35, R34 ;  /* 0x0000002362367223 */ /* 0x040fe20000000022 */
[----:B------:R-:W1:Y:S01]  /*1080*/  LDS.128 R28, [R10+UR5+0x1260] ;  /* 0x001260050a1c7984 */ /* 0x000e620008000c00 */
        /* <DEDUP_REMOVED lines=8> */
[----:B------:R-:W-:-:S03]  /*1110*/  FFMA R69, R98, R27, R26 ;  /* 0x0000001b62457223 */ /* 0x000fc6000000001a */
[----:B------:R-:W4:Y:S01]  /*1120*/  LDS.128 R24, [R10+UR5+0x17a0] ;  /* 0x0017a0050a187984 */ /* 0x000f220008000c00 */
[----:B0-----:R-:W-:-:S04]  /*1130*/  FFMA R55, R97, R20, R55 ;  /* 0x0000001461377223 */ /* 0x001fc80000000037 */
[----:B------:R-:W-:-:S04]  /*1140*/  FFMA R20, R96, R21, R55 ;  /* 0x0000001560147223 */ /* 0x000fc80000000037 */
[----:B------:R-:W-:-:S04]  /*1150*/  FFMA R55, R99, R22, R20 ;  /* 0x0000001663377223 */ /* 0x000fc80000000014 */
[----:B------:R-:W-:Y:S02]  /*1160*/  FFMA R55, R98, R23, R55 ;  /* 0x0000001762377223 */ /* 0x000fe40000000037 */
[----:B------:R-:W0:Y:S01]  /*1170*/  LDS.128 R20, [R10+UR5+0x1880] ;  /* 0x001880050a147984 */ /* 0x000e220008000c00 */
[C---:B-1----:R-:W-:Y:S01]  /*1180*/  FFMA R28, R97.reuse, R28, R14 ;  /* 0x0000001c611c7223 */ /* 0x042fe2000000000e */
[----:B--2---:R-:W-:-:S03]  /*1190*/  FFMA R81, R97, R32, R81 ;  /* 0x0000002061517223 */ /* 0x004fc60000000051 */
[C---:B------:R-:W-:Y:S01]  /*11a0*/  FFMA R29, R96.reuse, R29, R28 ;  /* 0x0000001d601d7223 */ /* 0x040fe2000000001c */
[----:B------:R-:W-:-:S03]  /*11b0*/  FFMA R14, R96, R33, R81 ;  /* 0x00000021600e7223 */ /* 0x000fc60000000051 */
[----:B------:R-:W-:Y:S01]  /*11c0*/  FFMA R30, R99, R30, R29 ;  /* 0x0000001e631e7223 */ /* 0x000fe2000000001d */
[C---:B---3--:R-:W-:Y:S01]  /*11d0*/  FFMA R29, R97.reuse, R36, R56 ;  /* 0x00000024611d7223 */ /* 0x048fe20000000038 */
[----:B----4-:R-:W-:Y:S01]  /*11e0*/  FFMA R40, R97, R40, R70 ;  /* 0x0000002861287223 */ /* 0x010fe20000000046 */
[C---:B------:R-:W-:Y:S02]  /*11f0*/  FFMA R81, R99.reuse, R34, R14 ;  /* 0x0000002263517223 */ /* 0x040fe4000000000e */
[----:B------:R-:W-:Y:S01]  /*1200*/  FFMA R28, R96, R37, R29 ;  /* 0x00000025601c7223 */ /* 0x000fe2000000001d */
[----:B------:R-:W-:Y:S01]  /*1210*/  FFMA R14, R98, R31, R30 ;  /* 0x0000001f620e7223 */ /* 0x000fe2000000001e */
[----:B------:R-:W-:Y:S01]  /*1220*/  FFMA R41, R96, R41, R40 ;  /* 0x0000002960297223 */ /* 0x000fe20000000028 */
[C---:B------:R-:W-:Y:S01]  /*1230*/  FFMA R81, R98.reuse, R35, R81 ;  /* 0x0000002362517223 */ /* 0x040fe20000000051 */
[C---:B------:R-:W-:Y:S01]  /*1240*/  FFMA R37, R99.reuse, R38, R28 ;  /* 0x0000002663257223 */ /* 0x040fe2000000001c */
[----:B------:R-:W1:Y:S01]  /*1250*/  LDS.128 R32, [R10+UR5+0x1c00] ;  /* 0x001c00050a207984 */ /* 0x000e620008000c00 */
[----:B------:R-:W-:Y:S01]  /*1260*/  FFMA R42, R99, R42, R41 ;  /* 0x0000002a632a7223 */ /* 0x000fe20000000029 */
[----:B------:R-:W-:Y:S01]  /*1270*/  FFMA R41, R97, R24, R84 ;  /* 0x0000001861297223 */ /* 0x000fe20000000054 */
[C---:B------:R-:W-:Y:S01]  /*1280*/  FFMA R56, R98.reuse, R39, R37 ;  /* 0x0000002762387223 */ /* 0x040fe20000000025 */
[----:B------:R-:W2:Y:S01]  /*1290*/  LDS.128 R28, [R10+UR5+0x1a40] ;  /* 0x001a40050a1c7984 */ /* 0x000ea20008000c00 */
[----:B------:R-:W-:-:S03]  /*12a0*/  FFMA R70, R98, R43, R42 ;  /* 0x0000002b62467223 */ /* 0x000fc6000000002a */
[----:B------:R-:W3:Y:S01]  /*12b0*/  LDS.128 R36, [R10+UR5+0x1f80] ;  /* 0x001f80050a247984 */ /* 0x000ee20008000c00 */
[----:B0-----:R-:W-:Y:S01]  /*12c0*/  FFMA R24, R97, R20, R57 ;  /* 0x0000001461187223 */ /* 0x001fe20000000039 */
[C---:B------:R-:W-:Y:S02]  /*12d0*/  FFMA R20, R96.reuse, R25, R41 ;  /* 0x0000001960147223 */ /* 0x040fe40000000029 */
[----:B------:R-:W0:Y:S01]  /*12e0*/  LDS.128 R40, [R10+UR5+0x1dc0] ;  /* 0x001dc0050a287984 */ /* 0x000e220008000c00 */
[----:B------:R-:W-:Y:S01]  /*12f0*/  FFMA R25, R96, R21, R24 ;  /* 0x0000001560197223 */ /* 0x000fe20000000018 */
[----:B------:R-:W-:-:S03]  /*1300*/  FFMA R21, R99, R26, R20 ;  /* 0x0000001a63157223 */ /* 0x000fc60000000014 */
[----:B------:R-:W-:Y:S01]  /*1310*/  FFMA R22, R99, R22, R25 ;  /* 0x0000001663167223 */ /* 0x000fe20000000019 */
[C---:B------:R-:W-:Y:S02]  /*1320*/  FFMA R84, R98.reuse, R27, R21 ;  /* 0x0000001b62547223 */ /* 0x040fe40000000015 */
[----:B------:R-:W4:Y:S01]  /*1330*/  LDS.128 R24, [R10+UR5+0x2300] ;  /* 0x002300050a187984 */ /* 0x000f220008000c00 */
[----:B------:R-:W-:Y:S01]  /*1340*/  FFMA R57, R98, R23, R22 ;  /* 0x0000001762397223 */ /* 0x000fe20000000016 */
[C---:B-1----:R-:W-:Y:S01]  /*1350*/  FFMA R32, R97.reuse, R32, R83 ;  /* 0x0000002061207223 */ /* 0x042fe20000000053 */
[----:B--2---:R-:W-:-:S03]  /*1360*/  FFMA R71, R97, R28, R71 ;  /* 0x0000001c61477223 */ /* 0x004fc60000000047 */
[C---:B------:R-:W-:Y:S01]  /*1370*/  FFMA R33, R96.reuse, R33, R32 ;  /* 0x0000002160217223 */ /* 0x040fe20000000020 */
[----:B------:R-:W-:-:S03]  /*1380*/  FFMA R20, R96, R29, R71 ;  /* 0x0000001d60147223 */ /* 0x000fc60000000047 */
[----:B------:R-:W-:Y:S01]  /*1390*/  FFMA R34, R99, R34, R33 ;  /* 0x0000002263227223 */ /* 0x000fe20000000021 */
[----:B---3--:R-:W-:Y:S01]  /*13a0*/  FFMA R36, R97, R36, R58 ;  /* 0x0000002461247223 */ /* 0x008fe2000000003a */
[----:B------:R-:W-:Y:S02]  /*13b0*/  FFMA R71, R99, R30, R20 ;  /* 0x0000001e63477223 */ /* 0x000fe40000000014 */
[C---:B------:R-:W-:Y:S01]  /*13c0*/  FFMA R83, R98.reuse, R35, R34 ;  /* 0x0000002362537223 */ /* 0x040fe20000000022 */
[----:B------:R-:W1:Y:S01]  /*13d0*/  LDS.128 R20, [R10+UR5+0x2140] ;  /* 0x002140050a147984 */ /* 0x000e620008000c00 */
[----:B------:R-:W-:-:S03]  /*13e0*/  FFMA R71, R98, R31, R71 ;  /* 0x0000001f62477223 */ /* 0x000fc60000000047 */
[----:B------:R-:W2:Y:S01]  /*13f0*/  LDS.128 R32, [R10+UR5+0x1960] ;  /* 0x001960050a207984 */ /* 0x000ea20008000c00 */
[----:B0-----:R-:W-:-:S04]  /*1400*/  FFMA R29, R97, R40, R16 ;  /* 0x00000028611d7223 */ /* 0x001fc80000000010 */
[C---:B------:R-:W-:Y:S01]  /*1410*/  FFMA R16, R96.reuse, R41, R29 ;  /* 0x0000002960107223 */ /* 0x040fe2000000001d */
[----:B------:R-:W-:Y:S01]  /*1420*/  FFMA R29, R96, R37, R36 ;  /* 0x00000025601d7223 */ /* 0x000fe20000000024 */
[----:B----4-:R-:W-:-:S03]  /*1430*/  FFMA R24, R97, R24, R86 ;  /* 0x0000001861187223 */ /* 0x010fc60000000056 */
[C---:B------:R-:W-:Y:S01]  /*1440*/  FFMA R38, R99.reuse, R38, R29 ;  /* 0x0000002663267223 */ /* 0x040fe2000000001d */
[C---:B------:R-:W-:Y:S01]  /*1450*/  FFMA R37, R99.reuse, R42, R16 ;  /* 0x0000002a63257223 */ /* 0x040fe20000000010 */
[----:B------:R-:W0:Y:S01]  /*1460*/  LDS.128 R28, [R10+UR5+0x1b20] ;  /* 0x001b20050a1c7984 */ /* 0x000e220008000c00 */
[----:B------:R-:W-:Y:S01]  /*1470*/  FFMA R25, R96, R25, R24 ;  /* 0x0000001960197223 */ /* 0x000fe20000000018 */
[C---:B------:R-:W-:Y:S01]  /*1480*/  FFMA R58, R98.reuse, R39, R38 ;  /* 0x00000027623a7223 */ /* 0x040fe20000000026 */
[C---:B------:R-:W-:Y:S02]  /*1490*/  FFMA R16, R98.reuse, R43, R37 ;  /* 0x0000002b62107223 */ /* 0x040fe40000000025 */
[----:B------:R-:W-:Y:S01]  /*14a0*/  FFMA R26, R99, R26, R25 ;  /* 0x0000001a631a7223 */ /* 0x000fe20000000019 */
[----:B------:R-:W3:Y:S03]  /*14b0*/  LDS.128 R36, [R10+UR5+0x1ce0] ;  /* 0x001ce0050a247984 */ /* 0x000ee60008000c00 */
[----:B------:R-:W-:-:S02]  /*14c0*/  FFMA R86, R98, R27, R26 ;  /* 0x0000001b62567223 */ /* 0x000fc4000000001a */
[----:B------:R-:W-:Y:S01]  /*14d0*/  LDS.128 R24, [R10+UR5+0x2060] ;  /* 0x002060050a187984 */ /* 0x000fe20008000c00 */
[----:B-1----:R-:W-:-:S04]  /*14e0*/  FFMA R41, R97, R20, R72 ;  /* 0x0000001461297223 */ /* 0x002fc80000000048 */
[C---:B------:R-:W-:Y:S01]  /*14f0*/  FFMA R20, R96.reuse, R21, R41 ;  /* 0x0000001560147223 */ /* 0x040fe20000000029 */
[----:B--2---:R-:W-:Y:S01]  /*1500*/  FFMA R59, R97, R32, R59 ;  /* 0x00000020613b7223 */ /* 0x004fe2000000003b */
[----:B------:R-:W1:Y:S02]  /*1510*/  LDS.128 R40, [R10+UR5+0x1ea0] ;  /* 0x001ea0050a287984 */ /* 0x000e640008000c00 */
[----:B------:R-:W-:Y:S01]  /*1520*/  FFMA R21, R99, R22, R20 ;  /* 0x0000001663157223 */ /* 0x000fe20000000014 */
[----:B------:R-:W-:-:S03]  /*1530*/  FFMA R20, R96, R33, R59 ;  /* 0x0000002160147223 */ /* 0x000fc6000000003b */
[C---:B------:R-:W-:Y:S01]  /*1540*/  FFMA R72, R98.reuse, R23, R21 ;  /* 0x0000001762487223 */ /* 0x040fe20000000015 */
[----:B------:R-:W-:Y:S02]  /*1550*/  FFMA R59, R99, R34, R20 ;  /* 0x00000022633b7223 */ /* 0x000fe40000000014 */
[----:B------:R-:W2:Y:S02]  /*1560*/  LDS.128 R20, [R10+UR5+0x2220] ;  /* 0x002220050a147984 */ /* 0x000ea40008000c00 */
[----:B------:R-:W-:Y:S02]  /*1570*/  FFMA R59, R98, R35, R59 ;  /* 0x00000023623b7223 */ /* 0x000fe4000000003b */
[----:B------:R-:W4:Y:S01]  /*1580*/  LDS.128 R32, [R10+UR5+0x24c0] ;  /* 0x0024c0050a207984 */ /* 0x000f220008000c00 */
[----:B0-----:R-:W-:-:S04]  /*1590*/  FFMA R28, R97, R28, R73 ;  /* 0x0000001c611c7223 */ /* 0x001fc80000000049 */
[----:B------:R-:W-:Y:S01]  /*15a0*/  FFMA R29, R96, R29, R28 ;  /* 0x0000001d601d7223 */ /* 0x000fe2000000001c */
[----:B---3--:R-:W-:-:S03]  /*15b0*/  FFMA R85, R97, R36, R85 ;  /* 0x0000002461557223 */ /* 0x008fc60000000055 */
[----:B------:R-:W-:-:S04]  /*15c0*/  FFMA R30, R99, R30, R29 ;  /* 0x0000001e631e7223 */ /* 0x000fc8000000001d */
[----:B------:R-:W-:Y:S02]  /*15d0*/  FFMA R73, R98, R31, R30 ;  /* 0x0000001f62497223 */ /* 0x000fe4000000001e */
[----:B------:R-:W0:Y:S01]  /*15e0*/  LDS.128 R28, [R10+UR5+0x23e0] ;  /* 0x0023e0050a1c7984 */ /* 0x000e220008000c00 */
[C---:B-1----:R-:W-:Y:S01]  /*15f0*/  FFMA R40, R97.reuse, R40, R18 ;  /* 0x0000002861287223 */ /* 0x042fe20000000012 */
[C---:B------:R-:W-:Y:S01]  /*1600*/  FFMA R18, R96.reuse, R37, R85 ;  /* 0x0000002560127223 */ /* 0x040fe20000000055 */
[----:B------:R-:W-:Y:S02]  /*1610*/  FFMA R37, R97, R24, R60 ;  /* 0x0000001861257223 */ /* 0x000fe4000000003c */
[C---:B------:R-:W-:Y:S01]  /*1620*/  FFMA R41, R96.reuse, R41, R40 ;  /* 0x0000002960297223 */ /* 0x040fe20000000028 */
[C---:B------:R-:W-:Y:S01]  /*1630*/  FFMA R85, R99.reuse, R38, R18 ;  /* 0x0000002663557223 */ /* 0x040fe20000000012 */
[----:B------:R-:W-:Y:S02]  /*1640*/  FFMA R24, R96, R25, R37 ;  /* 0x0000001960187223 */ /* 0x000fe40000000025 */
[----:B------:R-:W-:Y:S01]  /*1650*/  FFMA R42, R99, R42, R41 ;  /* 0x0000002a632a7223 */ /* 0x000fe20000000029 */
[----:B--2---:R-:W-:Y:S01]  /*1660*/  FFMA R20, R97, R20, R74 ;  /* 0x0000001461147223 */ /* 0x004fe2000000004a */
[----:B------:R-:W-:-:S02]  /*1670*/  FFMA R85, R98, R39, R85 ;  /* 0x0000002762557223 */ /* 0x000fc40000000055 */
[----:B------:R-:W-:Y:S01]  /*1680*/  FFMA R18, R98, R43, R42 ;  /* 0x0000002b62127223 */ /* 0x000fe2000000002a */
[----:B------:R-:W-:Y:S01]  /*1690*/  FFMA R25, R96, R21, R20 ;  /* 0x0000001560197223 */ /* 0x000fe20000000014 */
[----:B------:R-:W1:Y:S01]  /*16a0*/  LDS.128 R40, [R10+UR5+0x2680] ;  /* 0x002680050a287984 */ /* 0x000e620008000c00 */
[----:B------:R-:W-:Y:S01]  /*16b0*/  FFMA R21, R99, R26, R24 ;  /* 0x0000001a63157223 */ /* 0x000fe20000000018 */
[----:B----4-:R-:W-:Y:S01]  /*16c0*/  FFMA R32, R97, R32, R61 ;  /* 0x0000002061207223 */ /* 0x010fe2000000003d */
[----:B------:R-:W-:Y:S01]  /*16d0*/  FFMA R22, R99, R22, R25 ;  /* 0x0000001663167223 */ /* 0x000fe20000000019 */
[----:B------:R-:W2:Y:S01]  /*16e0*/  LDS.128 R36, [R10+UR5+0x2840] ;  /* 0x002840050a247984 */ /* 0x000ea20008000c00 */
[----:B------:R-:W-:Y:S01]  /*16f0*/  FFMA R60, R98, R27, R21 ;  /* 0x0000001b623c7223 */ /* 0x000fe20000000015 */
[----:B------:R-:W-:Y:S01]  /*1700*/  FFMA R33, R96, R33, R32 ;  /* 0x0000002160217223 */ /* 0x000fe20000000020 */
[----:B------:R-:W-:-:S03]  /*1710*/  FFMA R74, R98, R23, R22 ;  /* 0x00000017624a7223 */ /* 0x000fc60000000016 */
[----:B------:R-:W-:-:S04]  /*1720*/  FFMA R34, R99, R34, R33 ;  /* 0x0000002263227223 */ /* 0x000fc80000000021 */
[----:B------:R-:W-:Y:S01]  /*1730*/  FFMA R61, R98, R35, R34 ;  /* 0x00000023623d7223 */ /* 0x000fe20000000022 */
[----:B0-----:R-:W-:Y:S01]  /*1740*/  FFMA R25, R97, R28, R88 ;  /* 0x0000001c61197223 */ /* 0x001fe20000000058 */
[----:B------:R-:W-:Y:S03]  /*1750*/  LDS.128 R32, [R10+UR5+0x2d80] ;  /* 0x002d80050a207984 */ /* 0x000fe60008000c00 */
[----:B------:R-:W-:Y:S02]  /*1760*/  FFMA R20, R96, R29, R25 ;  /* 0x0000001d60147223 */ /* 0x000fe40000000019 */
[----:B------:R-:W0:Y:S02]  /*1770*/  LDS.128 R24, [R10+UR5+0x2bc0] ;  /* 0x002bc0050a187984 */ /* 0x000e240008000c00 */
[----:B------:R-:W-:Y:S02]  /*1780*/  FFMA R29, R99, R30, R20 ;  /* 0x0000001e631d7223 */ /* 0x000fe40000000014 */
[----:B------:R-:W3:Y:S02]  /*1790*/  LDS.128 R20, [R10+UR5+0x2a00] ;  /* 0x002a00050a147984 */ /* 0x000ee40008000c00 */
[----:B------:R-:W-:Y:S01]  /*17a0*/  FFMA R88, R98, R31, R29 ;  /* 0x0000001f62587223 */ /* 0x000fe2000000001d */
[C---:B-1----:R-:W-:Y:S01]  /*17b0*/  FFMA R75, R97.reuse, R40, R75 ;  /* 0x00000028614b7223 */ /* 0x042fe2000000004b */
[----:B--2---:R-:W-:-:S03]  /*17c0*/  FFMA R36, R97, R36, R87 ;  /* 0x0000002461247223 */ /* 0x004fc60000000057 */
[C---:B------:R-:W-:Y:S01]  /*17d0*/  FFMA R28, R96.reuse, R41, R75 ;  /* 0x00000029601c7223 */ /* 0x040fe2000000004b */
[----:B------:R-:W-:-:S03]  /*17e0*/  FFMA R37, R96, R37, R36 ;  /* 0x0000002560257223 */ /* 0x000fc60000000024 */
[C---:B------:R-:W-:Y:S02]  /*17f0*/  FFMA R75, R99.reuse, R42, R28 ;  /* 0x0000002a634b7223 */ /* 0x040fe4000000001c */
[----:B------:R-:W1:Y:S01]  /*1800*/  LDS.128 R28, [R10+UR5+0x2f40] ;  /* 0x002f40050a1c7984 */ /* 0x000e620008000c00 */
[----:B------:R-:W-:Y:S01]  /*1810*/  FFMA R38, R99, R38, R37 ;  /* 0x0000002663267223 */ /* 0x000fe20000000025 */
[C---:B------:R-:W-:Y:S02]  /*1820*/  FFMA R75, R98.reuse, R43, R75 ;  /* 0x0000002b624b7223 */ /* 0x040fe4000000004b */
[----:B------:R-:W2:Y:S01]  /*1830*/  LDS.128 R40, [R10+UR5+0x2760] ;  /* 0x002760050a287984 */ /* 0x000ea20008000c00 */
[----:B------:R-:W-:Y:S01]  /*1840*/  FFMA R87, R98, R39, R38 ;  /* 0x0000002762577223 */ /* 0x000fe20000000026 */
[C---:B0-----:R-:W-:Y:S01]  /*1850*/  FFMA R24, R97.reuse, R24, R62 ;  /* 0x0000001861187223 */ /* 0x041fe2000000003e */
[----:B---3--:R-:W-:-:S03]  /*1860*/  FFMA R37, R97, R20, R48 ;  /* 0x0000001461257223 */ /* 0x008fc60000000030 */
[C---:B------:R-:W-:Y:S01]  /*1870*/  FFMA R25, R96.reuse, R25, R24 ;  /* 0x0000001960197223 */ /* 0x040fe20000000018 */
[----:B------:R-:W-:-:S03]  /*1880*/  FFMA R20, R96, R21, R37 ;  /* 0x0000001560147223 */ /* 0x000fc60000000025 */
[----:B------:R-:W-:Y:S01]  /*1890*/  FFMA R26, R99, R26, R25 ;  /* 0x0000001a631a7223 */ /* 0x000fe20000000019 */
[----:B------:R-:W0:Y:S01]  /*18a0*/  LDS.128 R36, [R10+UR5+0x25a0] ;  /* 0x0025a0050a247984 */ /* 0x000e220008000c00 */
[----:B------:R-:W-:Y:S01]  /*18b0*/  FFMA R25, R97, R32, R76 ;  /* 0x0000002061197223 */ /* 0x000fe2000000004c */
[----:B------:R-:W-:Y:S01]  /*18c0*/  FFMA R21, R99, R22, R20 ;  /* 0x0000001663157223 */ /* 0x000fe20000000014 */
[----:B------:R-:W-:Y:S02]  /*18d0*/  FFMA R62, R98, R27, R26 ;  /* 0x0000001b623e7223 */ /* 0x000fe4000000001a */
[----:B------:R-:W-:Y:S01]  /*18e0*/  FFMA R20, R96, R33, R25 ;  /* 0x0000002160147223 */ /* 0x000fe20000000019 */
[----:B------:R-:W-:Y:S01]  /*18f0*/  FFMA R48, R98, R23, R21 ;  /* 0x0000001762307223 */ /* 0x000fe20000000015 */
[----:B-1----:R-:W-:-:S04]  /*1900*/  FFMA R28, R97, R28, R90 ;  /* 0x0000001c611c7223 */ /* 0x002fc8000000005a */
[----:B------:R-:W-:Y:S01]  /*1910*/  FFMA R25, R96, R29, R28 ;  /* 0x0000001d60197223 */ /* 0x000fe2000000001c */
[----:B------:R-:W-:Y:S01]  /*1920*/  FFMA R29, R99, R34, R20 ;  /* 0x00000022631d7223 */ /* 0x000fe20000000014 */
[----:B--2---:R-:W-:Y:S01]  /*1930*/  FFMA R40, R97, R40, R95 ;  /* 0x0000002861287223 */ /* 0x004fe2000000005f */
[----:B------:R-:W-:Y:S01]  /*1940*/  LDS.128 R20, [R10+UR5+0x2ae0] ;  /* 0x002ae0050a147984 */ /* 0x000fe20008000c00 */
[C---:B------:R-:W-:Y:S01]  /*1950*/  FFMA R30, R99.reuse, R30, R25 ;  /* 0x0000001e631e7223 */ /* 0x040fe20000000019 */
[----:B------:R-:W-:Y:S01]  /*1960*/  FFMA R76, R98, R35, R29 ;  /* 0x00000023624c7223 */ /* 0x000fe2000000001d */
[----:B------:R-:W-:Y:S01]  /*1970*/  FFMA R41, R96, R41, R40 ;  /* 0x0000002960297223 */ /* 0x000fe20000000028 */
[----:B------:R-:W1:Y:S01]  /*1980*/  LDS.128 R24, [R10+UR5+0x2920] ;  /* 0x002920050a187984 */ /* 0x000e620008000c00 */
[----:B------:R-:W-:Y:S02]  /*1990*/  FFMA R90, R98, R31, R30 ;  /* 0x0000001f625a7223 */ /* 0x000fe4000000001e */
[----:B------:R-:W-:-:S04]  /*19a0*/  FFMA R42, R99, R42, R41 ;  /* 0x0000002a632a7223 */ /* 0x000fc80000000029 */
[----:B------:R-:W-:Y:S01]  /*19b0*/  FFMA R95, R98, R43, R42 ;  /* 0x0000002b625f7223 */ /* 0x000fe2000000002a */
[----:B0-----:R-:W-:-:S04]  /*19c0*/  FFMA R33, R97, R36, R94 ;  /* 0x0000002461217223 */ /* 0x001fc8000000005e */
[----:B------:R-:W-:Y:S02]  /*19d0*/  FFMA R28, R96, R37, R33 ;  /* 0x00000025601c7223 */ /* 0x000fe40000000021 */
[----:B------:R-:W0:Y:S02]  /*19e0*/  LDS.128 R32, [R10+UR5+0x2e60] ;  /* 0x002e60050a207984 */ /* 0x000e240008000c00 */
[----:B------:R-:W-:Y:S02]  /*19f0*/  FFMA R37, R99, R38, R28 ;  /* 0x0000002663257223 */ /* 0x000fe4000000001c */
[----:B------:R-:W2:Y:S02]  /*1a00*/  LDS.128 R28, [R10+UR5+0x2ca0] ;  /* 0x002ca0050a1c7984 */ /* 0x000ea40008000c00 */
[----:B------:R-:W-:Y:S01]  /*1a10*/  FFMA R94, R98, R39, R37 ;  /* 0x00000027625e7223 */ /* 0x000fe20000000025 */
[C---:B-1----:R-:W-:Y:S01]  /*1a20*/  FFMA R11, R97.reuse, R24, R11 ;  /* 0x00000018610b7223 */ /* 0x042fe2000000000b */
[----:B------:R-:W-:-:S03]  /*1a30*/  FFMA R24, R97, R20, R15 ;  /* 0x0000001461187223 */ /* 0x000fc6000000000f */
[C---:B------:R-:W-:Y:S01]  /*1a40*/  FFMA R20, R96.reuse, R25, R11 ;  /* 0x0000001960147223 */ /* 0x040fe2000000000b */
[----:B------:R-:W-:-:S03]  /*1a50*/  FFMA R21, R96, R21, R24 ;  /* 0x0000001560157223 */ /* 0x000fc60000000018 */
[C---:B------:R-:W-:Y:S01]  /*1a60*/  FFMA R11, R99.reuse, R26, R20 ;  /* 0x0000001a630b7223 */ /* 0x040fe20000000014 */
[----:B------:R-:W-:-:S03]  /*1a70*/  FFMA R22, R99, R22, R21 ;  /* 0x0000001663167223 */ /* 0x000fc60000000015 */
[C---:B------:R-:W-:Y:S01]  /*1a80*/  FFMA R11, R98.reuse, R27, R11 ;  /* 0x0000001b620b7223 */ /* 0x040fe2000000000b */
[----:B------:R-:W-:Y:S01]  /*1a90*/  FFMA R15, R98, R23, R22 ;  /* 0x00000017620f7223 */ /* 0x000fe20000000016 */
[C---:B0-----:R-:W-:Y:S01]  /*1aa0*/  FFMA R32, R97.reuse, R32, R49 ;  /* 0x0000002061207223 */ /* 0x041fe20000000031 */
[----:B--2---:R-:W-:-:S03]  /*1ab0*/  FFMA R19, R97, R28, R19 ;  /* 0x0000001c61137223 */ /* 0x004fc60000000013 */
[C---:B------:R-:W-:Y:S01]  /*1ac0*/  FFMA R33, R96.reuse, R33, R32 ;  /* 0x0000002160217223 */ /* 0x040fe20000000020 */
[----:B------:R-:W-:-:S03]  /*1ad0*/  FFMA R20, R96, R29, R19 ;  /* 0x0000001d60147223 */ /* 0x000fc60000000013 */
[C---:B------:R-:W-:Y:S01]  /*1ae0*/  FFMA R34, R99.reuse, R34, R33 ;  /* 0x0000002263227223 */ /* 0x040fe20000000021 */
[----:B------:R-:W-:-:S03]  /*1af0*/  FFMA R19, R99, R30, R20 ;  /* 0x0000001e63137223 */ /* 0x000fc60000000014 */
[C---:B------:R-:W-:Y:S01]  /*1b00*/  FFMA R49, R98.reuse, R35, R34 ;  /* 0x0000002362317223 */ /* 0x040fe20000000022 */
[----:B------:R-:W-:Y:S01]  /*1b10*/  FFMA R19, R98, R31, R19 ;  /* 0x0000001f62137223 */ /* 0x000fe20000000013 */
[----:B------:R-:W-:Y:S06]  /*1b20*/  BRA.U UP0, `(.L_x_2) ;  /* 0xffffffe900407547 */ /* 0x000fec000b83ffff */
[----:B------:R-:W0:Y:S02]  /*1b30*/  LDC.64 R4, c[0x0][0x398] ;  /* 0x0000e600ff047b82 */ /* 0x000e240000000a00 */
[----:B0-----:R-:W-:-:S06]  /*1b40*/  IMAD.WIDE.U32 R6, R3, 0x4, R4 ;  /* 0x0000000403067825 */ /* 0x001fcc00078e0004 */
[----:B------:R-:W0:Y:S01]  /*1b50*/  LDC.64 R4, c[0x0][0x390] ;  /* 0x0000e400ff047b82 */ /* 0x000e220000000a00 */
[----:B------:R-:W2:Y:S01]  /*1b60*/  LDG.E.CONSTANT R6, desc[UR10][R6.64] ;  /* 0x0000000a06067981 */ /* 0x000ea2000c1e9900 */
[----:B------:R-:W-:-:S04]  /*1b70*/  LOP3.LUT R2, R2, 0x780, RZ, 0xc0, !PT ;  /* 0x0000078002027812 */ /* 0x000fc800078ec0ff */
[----:B------:R-:W-:-:S05]  /*1b80*/  IADD3 R3, PT, PT, R3, R2, RZ ;  /* 0x0000000203037210 */ /* 0x000fca0007ffe0ff */
[----:B0-----:R-:W-:-:S04]  /*1b90*/  IMAD.WIDE.U32 R4, R3, 0x4, R4 ;  /* 0x0000000403047825 */ /* 0x001fc800078e0004 */
[--C-:B--2---:R-:W-:Y:S01]  /*1ba0*/  FADD R92, R92, R6.reuse ;  /* 0x000000065c5c7221 */ /* 0x104fe20000000000 */
[--C-:B------:R-:W-:Y:S01]  /*1bb0*/  FADD R50, R50, R6.reuse ;  /* 0x0000000632327221 */ /* 0x100fe20000000000 */
[--C-:B------:R-:W-:Y:S01]  /*1bc0*/  FADD R9, R9, R6.reuse ;  /* 0x0000000609097221 */ /* 0x100fe20000000000 */
[--C-:B------:R-:W-:Y:S01]  /*1bd0*/  FADD R64, R64, R6.reuse ;  /* 0x0000000640407221 */ /* 0x100fe20000000000 */
[--C-:B------:R-:W-:Y:S01]  /*1be0*/  FADD R78, R78, R6.reuse ;  /* 0x000000064e4e7221 */ /* 0x100fe20000000000 */
[----:B------:R-:W-:Y:S01]  /*1bf0*/  FMNMX R3, RZ, R92, !PT ;  /* 0x0000005cff037209 */ /* 0x000fe20007800000 */
[--C-:B------:R-:W-:Y:S01]  /*1c00*/  FADD R52, R52, R6.reuse ;  /* 0x0000000634347221 */ /* 0x100fe20000000000 */
[----:B------:R-:W-:Y:S01]  /*1c10*/  FMNMX R7, RZ, R50, !PT ;  /* 0x00000032ff077209 */ /* 0x000fe20007800000 */
[--C-:B------:R-:W-:Y:S01]  /*1c20*/  FADD R66, R66, R6.reuse ;  /* 0x0000000642427221 */ /* 0x100fe20000000000 */
[----:B------:R-:W-:Y:S01]  /*1c30*/  FMNMX R9, RZ, R9, !PT ;  /* 0x00000009ff097209 */ /* 0x000fe20007800000 */
[----:B------:R0:W-:Y:S01]  /*1c40*/  STG.E desc[UR10][R4.64], R3 ;  /* 0x0000000304007986 */ /* 0x0001e2000c10190a */
[----:B------:R-:W-:Y:S01]  /*1c50*/  FMNMX R13, RZ, R64, !PT ;  /* 0x00000040ff0d7209 */ /* 0x000fe20007800000 */
[--C-:B------:R-:W-:Y:S01]  /*1c60*/  FADD R80, R80, R6.reuse ;  /* 0x0000000650507221 */ /* 0x100fe20000000000 */
[--C-:B------:R-:W-:Y:S01]  /*1c70*/  FADD R54, R54, R6.reuse ;  /* 0x0000000636367221 */ /* 0x100fe20000000000 */
[----:B------:R1:W-:Y:S01]  /*1c80*/  STG.E desc[UR10][R4.64+0xe000], R7 ;  /* 0x00e0000704007986 */ /* 0x0003e2000c10190a */
[--C-:B------:R-:W-:Y:S01]  /*1c90*/  FADD R14, R14, R6.reuse ;  /* 0x000000060e0e7221 */ /* 0x100fe20000000000 */
[--C-:B------:R-:W-:Y:S01]  /*1ca0*/  FADD R68, R68, R6.reuse ;  /* 0x0000000644447221 */ /* 0x100fe20000000000 */
[--C-:B------:R-:W-:Y:S01]  /*1cb0*/  FADD R82, R82, R6.reuse ;  /* 0x0000000652527221 */ /* 0x100fe20000000000 */
[----:B------:R2:W-:Y:S01]  /*1cc0*/  STG.E desc[UR10][R4.64+0x7000], R9 ;  /* 0x0070000904007986 */ /* 0x0005e2000c10190a */
[--C-:B------:R-:W-:Y:S01]  /*1cd0*/  FADD R56, R56, R6.reuse ;  /* 0x0000000638387221 */ /* 0x100fe20000000000 */
[--C-:B------:R-:W-:Y:S01]  /*1ce0*/  FADD R70, R70, R6.reuse ;  /* 0x0000000646467221 */ /* 0x100fe20000000000 */
[--C-:B------:R-:W-:Y:S01]  /*1cf0*/  FADD R84, R84, R6.reuse ;  /* 0x0000000654547221 */ /* 0x100fe20000000000 */
[----:B0-----:R-:W-:Y:S01]  /*1d00*/  FMNMX R3, RZ, R78, !PT ;  /* 0x0000004eff037209 */ /* 0x001fe20007800000 */
[----:B------:R0:W-:Y:S01]  /*1d10*/  STG.E desc[UR10][R4.64+0x11800], R13 ;  /* 0x0118000d04007986 */ /* 0x0001e2000c10190a */
[--C-:B------:R-:W-:Y:S01]  /*1d20*/  FADD R16, R16, R6.reuse ;  /* 0x0000000610107221 */ /* 0x100fe20000000000 */
[--C-:B------:R-:W-:Y:S01]  /*1d30*/  FADD R63, R63, R6.reuse ;  /* 0x000000063f3f7221 */ /* 0x100fe20000000000 */
[----:B-1----:R-:W-:Y:S01]  /*1d40*/  FMNMX R7, RZ, R52, !PT ;  /* 0x00000034ff077209 */ /* 0x002fe20007800000 */
[----:B------:R1:W-:Y:S01]  /*1d50*/  STG.E desc[UR10][R4.64+0x15000], R3 ;  /* 0x0150000304007986 */ /* 0x0003e2000c10190a */
[--C-:B------:R-:W-:Y:S01]  /*1d60*/  FADD R89, R89, R6.reuse ;  /* 0x0000000659597221 */ /* 0x100fe20000000000 */
[--C-:B------:R-:W-:Y:S01]  /*1d70*/  FADD R51, R51, R6.reuse ;  /* 0x0000000633337221 */ /* 0x100fe20000000000 */
[----:B--2---:R-:W-:Y:S01]  /*1d80*/  FMNMX R9, RZ, R66, !PT ;  /* 0x00000042ff097209 */ /* 0x004fe20007800000 */
[----:B------:R2:W-:Y:S01]  /*1d90*/  STG.E desc[UR10][R4.64+0xfc00], R7 ;  /* 0x00fc000704007986 */ /* 0x0005e2000c10190a */
[--C-:B------:R-:W-:Y:S01]  /*1da0*/  FADD R65, R65, R6.reuse ;  /* 0x0000000641417221 */ /* 0x100fe20000000000 */
[--C-:B------:R-:W-:Y:S01]  /*1db0*/  FADD R77, R77, R6.reuse ;  /* 0x000000064d4d7221 */ /* 0x100fe20000000000 */
[--C-:B------:R-:W-:Y:S01]  /*1dc0*/  FADD R91, R91, R6.reuse ;  /* 0x000000065b5b7221 */ /* 0x100fe20000000000 */
[----:B0-----:R-:W-:Y:S01]  /*1dd0*/  FMNMX R13, RZ, R80, !PT ;  /* 0x00000050ff0d7209 */ /* 0x001fe20007800000 */
[--C-:B------:R-:W-:Y:S01]  /*1de0*/  FADD R53, R53, R6.reuse ;  /* 0x0000000635357221 */ /* 0x100fe20000000000 */
[--C-:B------:R-:W-:Y:S01]  /*1df0*/  FADD R67, R67, R6.reuse ;  /* 0x0000000643437221 */ /* 0x100fe20000000000 */
[--C-:B------:R-:W-:Y:S01]  /*1e00*/  FADD R79, R79, R6.reuse ;  /* 0x000000064f4f7221 */ /* 0x100fe20000000000 */
[----:B-1----:R-:W-:Y:S01]  /*1e10*/  FMNMX R3, RZ, R54, !PT ;  /* 0x00000036ff037209 */ /* 0x002fe20007800000 */
[--C-:B------:R-:W-:Y:S01]  /*1e20*/  FADD R93, R93, R6.reuse ;  /* 0x000000065d5d7221 */ /* 0x100fe20000000000 */
[--C-:B------:R-:W-:Y:S01]  /*1e30*/  FADD R55, R55, R6.reuse ;  /* 0x0000000637377221 */ /* 0x100fe20000000000 */
[--C-:B------:R-:W-:Y:S01]  /*1e40*/  FADD R69, R69, R6.reuse ;  /* 0x0000000645457221 */ /* 0x100fe20000000000 */
[----:B--2---:R-:W-:Y:S01]  /*1e50*/  FMNMX R7, RZ, R14, !PT ;  /* 0x0000000eff077209 */ /* 0x004fe20007800000 */
[--C-:B------:R-:W-:Y:S01]  /*1e60*/  FADD R81, R81, R6.reuse ;  /* 0x0000000651517221 */ /* 0x100fe20000000000 */
        /* <DEDUP_REMOVED lines=26> */
[----:B------:R-:W-:Y:S01]  /*2010*/  FADD R6, R17, R6 ;  /* 0x0000000611067221 */ /* 0x000fe20000000000 */
[----:B------:R0:W-:Y:S01]  /*2020*/  STG.E desc[UR10][R4.64+0x13400], R9 ;  /* 0x0134000904007986 */ /* 0x0001e2000c10190a */
[----:B------:R-:W-:-:S02]  /*2030*/  FMNMX R17, RZ, R68, !PT ;  /* 0x00000044ff117209 */ /* 0x000fc40007800000 */
[----:B------:R-:W-:Y:S01]  /*2040*/  FMNMX R21, RZ, R82, !PT ;  /* 0x00000052ff157209 */ /* 0x000fe20007800000 */
[----:B------:R1:W-:Y:S01]  /*2050*/  STG.E desc[UR10][R4.64+0x16c00], R13 ;  /* 0x016c000d04007986 */ /* 0x0003e2000c10190a */
[----:B------:R-:W-:Y:S02]  /*2060*/  FMNMX R63, RZ, R63, !PT ;  /* 0x0000003fff3f7209 */ /* 0x000fe40007800000 */
[----:B------:R-:W-:Y:S01]  /*2070*/  FMNMX R89, RZ, R89, !PT ;  /* 0x00000059ff597209 */ /* 0x000fe20007800000 */
[----:B------:R2:W-:Y:S01]  /*2080*/  STG.E desc[UR10][R4.64+0x26800], R3 ;  /* 0x0268000304007986 */ /* 0x0005e2000c10190a */
[----:B------:R-:W-:Y:S02]  /*2090*/  FMNMX R51, RZ, R51, !PT ;  /* 0x00000033ff337209 */ /* 0x000fe40007800000 */
[----:B------:R-:W-:Y:S01]  /*20a0*/  FMNMX R65, RZ, R65, !PT ;  /* 0x00000041ff417209 */ /* 0x000fe20007800000 */
[----:B------:R3:W-:Y:S01]  /*20b0*/  STG.E desc[UR10][R4.64+0x24c00], R7 ;  /* 0x024c000704007986 */ /* 0x0007e2000c10190a */
[----:B0-----:R-:W-:-:S02]  /*20c0*/  FMNMX R9, RZ, R56, !PT ;  /* 0x00000038ff097209 */ /* 0x001fc40007800000 */
[----:B------:R-:W-:Y:S01]  /*20d0*/  FMNMX R77, RZ, R77, !PT ;  /* 0x0000004dff4d7209 */ /* 0x000fe20007800000 */
[----:B------:R0:W-:Y:S01]  /*20e0*/  STG.E desc[UR10][R4.64+0x2a000], R17 ;  /* 0x02a0001104007986 */ /* 0x0001e2000c10190a */
[----:B-1----:R-:W-:Y:S02]  /*20f0*/  FMNMX R13, RZ, R84, !PT ;  /* 0x00000054ff0d7209 */ /* 0x002fe40007800000 */
[----:B------:R-:W-:Y:S01]  /*2100*/  FMNMX R91, RZ, R91, !PT ;  /* 0x0000005bff5b7209 */ /* 0x000fe20007800000 */
[----:B------:R1:W-:Y:S01]  /*2110*/  STG.E desc[UR10][R4.64+0x2d800], R21 ;  /* 0x02d8001504007986 */ /* 0x0003e2000c10190a */
[----:B--2---:R-:W-:Y:S02]  /*2120*/  FMNMX R3, RZ, R70, !PT ;  /* 0x00000046ff037209 */ /* 0x004fe40007800000 */
[----:B------:R-:W-:Y:S01]  /*2130*/  FMNMX R53, RZ, R53, !PT ;  /* 0x00000035ff357209 */ /* 0x000fe20007800000 */
[----:B------:R2:W-:Y:S01]  /*2140*/  STG.E desc[UR10][R4.64+0x28400], R9 ;  /* 0x0284000904007986 */ /* 0x0005e2000c10190a */
[----:B---3--:R-:W-:-:S02]  /*2150*/  FMNMX R7, RZ, R16, !PT ;  /* 0x00000010ff077209 */ /* 0x008fc40007800000 */
[----:B------:R-:W-:Y:S01]  /*2160*/  FMNMX R67, RZ, R67, !PT ;  /* 0x00000043ff437209 */ /* 0x000fe20007800000 */
[----:B------:R3:W-:Y:S01]  /*2170*/  STG.E desc[UR10][R4.64+0x2bc00], R3 ;  /* 0x02bc000304007986 */ /* 0x0007e2000c10190a */
[----:B0-----:R-:W-:Y:S02]  /*2180*/  FMNMX R17, RZ, R72, !PT ;  /* 0x00000048ff117209 */ /* 0x001fe40007800000 */
[----:B------:R-:W-:Y:S01]  /*2190*/  FMNMX R79, RZ, R79, !PT ;  /* 0x0000004fff4f7209 */ /* 0x000fe20007800000 */
[----:B------:R0:W-:Y:S01]  /*21a0*/  STG.E desc[UR10][R4.64+0x2f400], R13 ;  /* 0x02f4000d04007986 */ /* 0x0001e2000c10190a */
[----:B-1----:R-:W-:Y:S02]  /*21b0*/  FMNMX R21, RZ, R86, !PT ;  /* 0x00000056ff157209 */ /* 0x002fe40007800000 */
[----:B------:R-:W-:Y:S01]  /*21c0*/  FMNMX R93, RZ, R93, !PT ;  /* 0x0000005dff5d7209 */ /* 0x000fe20007800000 */
[----:B------:R1:W-:Y:S01]  /*21d0*/  STG.E desc[UR10][R4.64+0x3b800], R7 ;  /* 0x03b8000704007986 */ /* 0x0003e2000c10190a */
[----:B--2---:R-:W-:-:S02]  /*21e0*/  FMNMX R9, RZ, R58, !PT ;  /* 0x0000003aff097209 */ /* 0x004fc40007800000 */
[----:B------:R-:W-:Y:S01]  /*21f0*/  FMNMX R55, RZ, R55, !PT ;  /* 0x00000037ff377209 */ /* 0x000fe20007800000 */
[----:B------:R-:W-:Y:S01]  /*2200*/  STG.E desc[UR10][R4.64+0x42800], R17 ;  /* 0x0428001104007986 */ /* 0x000fe2000c10190a */
[----:B---3--:R-:W-:Y:S02]  /*2210*/  FMNMX R3, RZ, R18, !PT ;  /* 0x00000012ff037209 */ /* 0x008fe40007800000 */
[----:B------:R-:W-:Y:S01]  /*2220*/  FMNMX R69, RZ, R69, !PT ;  /* 0x00000045ff457209 */ /* 0x000fe20007800000 */
[----:B------:R2:W-:Y:S01]  /*2230*/  STG.E desc[UR10][R4.64+0x3f000], R9 ;  /* 0x03f0000904007986 */ /* 0x0005e2000c10190a */
[----:B0-----:R-:W-:Y:S02]  /*2240*/  FMNMX R13, RZ, R60, !PT ;  /* 0x0000003cff0d7209 */ /* 0x001fe40007800000 */
[----:B------:R-:W-:Y:S01]  /*2250*/  FMNMX R81, RZ, R81, !PT ;  /* 0x00000051ff517209 */ /* 0x000fe20007800000 */
[----:B------:R-:W-:Y:S01]  /*2260*/  STG.E desc[UR10][R4.64+0x46000], R21 ;  /* 0x0460001504007986 */ /* 0x000fe2000c10190a */
[----:B-1----:R-:W-:-:S02]  /*2270*/  FMNMX R7, RZ, R88, !PT ;  /* 0x00000058ff077209 */ /* 0x002fc40007800000 */
        /* <DEDUP_REMOVED lines=8> */
[----:B------:R-:W-:-:S02]  /*2300*/  FMNMX R85, RZ, R85, !PT ;  /* 0x00000055ff557209 */ /* 0x000fc40007800000 */
[----:B------:R-:W-:Y:S01]  /*2310*/  FMNMX R23, RZ, R74, !PT ;  /* 0x0000004aff177209 */ /* 0x000fe20007800000 */
[----:B------:R-:W-:Y:S01]  /*2320*/  STG.E desc[UR10][R4.64+0x3800], R63 ;  /* 0x0038003f04007986 */ /* 0x000fe2000c10190a */
[----:B------:R-:W-:Y:S02]  /*2330*/  FMNMX R61, RZ, R61, !PT ;  /* 0x0000003dff3d7209 */ /* 0x000fe40007800000 */
[----:B------:R-:W-:Y:S01]  /*2340*/  FMNMX R75, RZ, R75, !PT ;  /* 0x0000004bff4b7209 */ /* 0x000fe20007800000 */
[----:B------:R-:W-:Y:S01]  /*2350*/  STG.E desc[UR10][R4.64+0xa800], R89 ;  /* 0x00a8005904007986 */ /* 0x000fe2000c10190a */
[----:B------:R-:W-:Y:S02]  /*2360*/  FMNMX R87, RZ, R87, !PT ;  /* 0x00000057ff577209 */ /* 0x000fe40007800000 */
[----:B--2---:R-:W-:Y:S01]  /*2370*/  FMNMX R9, RZ, R48, !PT ;  /* 0x00000030ff097209 */ /* 0x004fe20007800000 */
[----:B------:R-:W-:Y:S01]  /*2380*/  STG.E desc[UR10][R4.64+0x1c00], R51 ;  /* 0x001c003304007986 */ /* 0x000fe2000c10190a */
[----:B0-----:R-:W-:-:S02]  /*2390*/  FMNMX R3, RZ, R62, !PT ;  /* 0x0000003eff037209 */ /* 0x001fc40007800000 */
[----:B-1----:R-:W-:Y:S01]  /*23a0*/  FMNMX R13, RZ, R76, !PT ;  /* 0x0000004cff0d7209 */ /* 0x002fe20007800000 */
[----:B------:R-:W-:Y:S01]  /*23b0*/  STG.E desc[UR10][R4.64+0x5400], R65 ;  /* 0x0054004104007986 */ /* 0x000fe2000c10190a */
[----:B------:R-:W-:Y:S02]  /*23c0*/  FMNMX R17, RZ, R90, !PT ;  /* 0x0000005aff117209 */ /* 0x000fe40007800000 */
[----:B------:R-:W-:Y:S01]  /*23d0*/  FMNMX R21, RZ, R94, !PT ;  /* 0x0000005eff157209 */ /* 0x000fe20007800000 */
[----:B------:R-:W-:Y:S01]  /*23e0*/  STG.E desc[UR10][R4.64+0x8c00], R77 ;  /* 0x008c004d04007986 */ /* 0x000fe2000c10190a */
[----:B------:R-:W-:Y:S02]  /*23f0*/  FMNMX R95, RZ, R95, !PT ;  /* 0x0000005fff5f7209 */ /* 0x000fe40007800000 */
[----:B------:R-:W-:Y:S01]  /*2400*/  FMNMX R11, RZ, R11, !PT ;  /* 0x0000000bff0b7209 */ /* 0x000fe20007800000 */
[----:B------:R-:W-:Y:S01]  /*2410*/  STG.E desc[UR10][R4.64+0xc400], R91 ;  /* 0x00c4005b04007986 */ /* 0x000fe2000c10190a */
[----:B------:R-:W-:-:S02]  /*2420*/  FMNMX R15, RZ, R15, !PT ;  /* 0x0000000fff0f7209 */ /* 0x000fc40007800000 */
[----:B------:R-:W-:Y:S01]  /*2430*/  FMNMX R19, RZ, R19, !PT ;  /* 0x00000013ff137209 */ /* 0x000fe20007800000 */
[----:B------:R-:W-:Y:S01]  /*2440*/  STG.E desc[UR10][R4.64+0x18800], R53 ;  /* 0x0188003504007986 */ /* 0x000fe2000c10190a */
[----:B------:R-:W-:Y:S02]  /*2450*/  FMNMX R49, RZ, R49, !PT ;  /* 0x00000031ff317209 */ /* 0x000fe40007800000 */
[----:B---3--:R-:W-:Y:S01]  /*2460*/  FMNMX R7, RZ, R6, !PT ;  /* 0x00000006ff077209 */ /* 0x008fe20007800000 */
[----:B------:R-:W-:Y:S04]  /*2470*/  STG.E desc[UR10][R4.64+0x1c000], R67 ;  /* 0x01c0004304007986 */ /* 0x000fe8000c10190a */
        /* <DEDUP_REMOVED lines=25> */
[----:B------:R-:W-:Y:S01]  /*2610*/  STG.E desc[UR10][R4.64+0x60400], R7 ;  /* 0x0604000704007986 */ /* 0x000fe2000c10190a */
[----:B------:R-:W-:Y:S05]  /*2620*/  EXIT ;  /* 0x000000000000794d */ /* 0x000fea0003800000 */
.L_x_3:
[----:B------:R-:W-:-:S00]  /*2630*/  BRA `(.L_x_3) ;  /* 0xfffffffc00fc7947 */ /* 0x000fc0000383ffff */
[----:B------:R-:W-:-:S00]  /*2640*/  NOP ;  /* 0x0000000000007918 */ /* 0x000fc00000000000 */
        /* <DEDUP_REMOVED lines=11> */
.L_x_4:


//--------------------- .nv.shared.my_kernel_kernel0 --------------------------
	.section	.nv.shared.my_kernel_kernel0,"aw",@nobits
	.sectionflags	@""
	.align	4
.nv.shared.my_kernel_kernel0:
	.zero		14592


//--------------------- .nv.shared.reserved.0     --------------------------
	.section	.nv.shared.reserved.0,"aw",@nobits
	.weak		__nv_reservedSMEM_offset_0_alias
	.size		__nv_reservedSMEM_offset_0_alias, 0, 64
	.other		__nv_reservedSMEM_offset_0_alias,@"STO_CUDA_RESERVED_SHARED STV_DEFAULT"
__nv_reservedSMEM_offset_0_alias:
	.zero		0
	.zero		64


//--------------------- .nv.constant0.my_kernel_kernel0 --------------------------
	.section	.nv.constant0.my_kernel_kernel0,"a",@progbits
	.sectionflags	@""
	.align	4
.nv.constant0.my_kernel_kernel0:
	.zero		928


//--------------------- SYMBOLS --------------------------

	.type		.nv.reservedSmem.offset0,@object
	.size		.nv.reservedSmem.offset0,0x4
	.type		.nv.reservedSmem.cap,@object
	.size		.nv.reservedSmem.cap,0x4
